//
// Generated by NVIDIA NVVM Compiler
//
// Compiler Build ID: CL-36424714
// Cuda compilation tools, release 13.0, V13.0.88
// Based on NVVM 20.0.0
//

.version 9.0
.target sm_100
.address_size 64

	// .globl	_Z12compute_histPcPiii
.extern .func  (.param .b32 func_retval0) vprintf
(
	.param .b64 vprintf_param_0,
	.param .b64 vprintf_param_1
)
;
.extern .shared .align 16 .b8 hist[];
.global .align 1 .b8 $str[26] = {116, 105, 100, 58, 32, 37, 100, 44, 32, 98, 108, 111, 99, 107, 95, 115, 116, 97, 114, 116, 58, 32, 37, 100, 10};
.global .align 1 .b8 $str$1[18] = {116, 111, 116, 97, 108, 32, 98, 108, 111, 99, 107, 115, 58, 32, 37, 100, 10};
.global .align 1 .b8 $str$2[11] = {9, 98, 108, 111, 99, 107, 32, 37, 100, 58};
.global .align 1 .b8 $str$3[2] = {10};
.global .align 1 .b8 $str$4[4] = {37, 99, 9};
.global .align 1 .b8 $str$5[5] = {37, 100, 9, 9};

.visible .entry _Z12compute_histPcPiii(
	.param .u64 .ptr .align 1 _Z12compute_histPcPiii_param_0,
	.param .u64 .ptr .align 1 _Z12compute_histPcPiii_param_1,
	.param .u32 _Z12compute_histPcPiii_param_2,
	.param .u32 _Z12compute_histPcPiii_param_3
)
{
	.local .align 8 .b8 	__local_depot0[8];
	.reg .b64 	%SP;
	.reg .b64 	%SPL;
	.reg .pred 	%p<27>;
	.reg .b16 	%rs<4>;
	.reg .b32 	%r<396>;
	.reg .b64 	%rd<50>;

	mov.u64 	%SPL, __local_depot0;
	cvta.local.u64 	%SP, %SPL;
	ld.param.u64 	%rd3, [_Z12compute_histPcPiii_param_0];
	ld.param.u32 	%r50, [_Z12compute_histPcPiii_param_2];
	ld.param.u32 	%r51, [_Z12compute_histPcPiii_param_3];
	add.u64 	%rd4, %SP, 0;
	add.u64 	%rd1, %SPL, 0;
	mov.u32 	%r52, %ntid.x;
	mov.u32 	%r53, %ctaid.x;
	mov.u32 	%r54, %tid.x;
	mad.lo.s32 	%r1, %r52, %r53, %r54;
	mul.lo.s32 	%r380, %r50, %r1;
	mul.lo.s32 	%r3, %r1, 26;
	mul.lo.s32 	%r4, %r53, 52;
	mul.hi.s32 	%r55, %r51, 1321528399;
	shr.u32 	%r56, %r55, 31;
	shr.s32 	%r57, %r55, 4;
	add.s32 	%r5, %r57, %r56;
	setp.ge.u32 	%p1, %r3, %r51;
	@%p1 bra 	$L__BB0_40;
	setp.lt.s32 	%p2, %r50, 1;
	@%p2 bra 	$L__BB0_7;
	add.s32 	%r6, %r380, %r50;
	cvta.to.global.u64 	%rd2, %rd3;
	mov.u32 	%r62, hist;
$L__BB0_3:
	cvt.s64.s32 	%rd5, %r380;
	add.s64 	%rd6, %rd2, %rd5;
	ld.global.u8 	%rs1, [%rd6];
	setp.eq.s16 	%p3, %rs1, 0;
	@%p3 bra 	$L__BB0_7;
	add.s16 	%rs2, %rs1, -97;
	and.b16  	%rs3, %rs2, 255;
	setp.gt.u16 	%p4, %rs3, 25;
	@%p4 bra 	$L__BB0_6;
	cvt.u32.u16 	%r58, %rs2;
	and.b32  	%r59, %r58, 255;
	add.s32 	%r60, %r3, %r59;
	shl.b32 	%r61, %r60, 2;
	add.s32 	%r63, %r62, %r61;
	ld.shared.u32 	%r64, [%r63];
	add.s32 	%r65, %r64, 1;
	st.shared.u32 	[%r63], %r65;
$L__BB0_6:
	add.s32 	%r380, %r380, 1;
	setp.lt.s32 	%p5, %r380, %r6;
	@%p5 bra 	$L__BB0_3;
$L__BB0_7:
	bar.sync 	0;
	and.b32  	%r66, %r1, 1;
	setp.eq.b32 	%p6, %r66, 1;
	@%p6 bra 	$L__BB0_12;
	st.local.v2.u32 	[%rd1], {%r1, %r4};
	mov.u64 	%rd7, $str;
	cvta.global.u64 	%rd8, %rd7;
	{ // callseq 0, 0
	.param .b64 param0;
	st.param.b64 	[param0], %rd8;
	.param .b64 param1;
	st.param.b64 	[param1], %rd4;
	.param .b32 retval0;
	call.uni (retval0), 
	vprintf, 
	(
	param0, 
	param1
	);
	ld.param.b32 	%r68, [retval0];
	} // callseq 0
	mov.b32 	%r382, 0;
	mov.u32 	%r71, hist;
	mov.u32 	%r383, %r4;
$L__BB0_9:
	.pragma "nounroll";
	shl.b32 	%r70, %r383, 2;
	add.s32 	%r72, %r71, %r70;
	ld.shared.u32 	%r73, [%r72+104];
	ld.shared.u32 	%r74, [%r72];
	add.s32 	%r75, %r74, %r73;
	st.shared.u32 	[%r72], %r75;
	add.s32 	%r383, %r383, 1;
	add.s32 	%r382, %r382, 1;
	setp.ne.s32 	%p7, %r382, 2;
	@%p7 bra 	$L__BB0_9;
	add.s32 	%r13, %r4, 22;
$L__BB0_11:
	shl.b32 	%r76, %r383, 2;
	add.s32 	%r78, %r71, %r76;
	ld.shared.u32 	%r79, [%r78+104];
	ld.shared.u32 	%r80, [%r78];
	add.s32 	%r81, %r80, %r79;
	st.shared.u32 	[%r78], %r81;
	ld.shared.u32 	%r82, [%r78+108];
	ld.shared.u32 	%r83, [%r78+4];
	add.s32 	%r84, %r83, %r82;
	st.shared.u32 	[%r78+4], %r84;
	ld.shared.u32 	%r85, [%r78+112];
	ld.shared.u32 	%r86, [%r78+8];
	add.s32 	%r87, %r86, %r85;
	st.shared.u32 	[%r78+8], %r87;
	ld.shared.u32 	%r88, [%r78+116];
	ld.shared.u32 	%r89, [%r78+12];
	add.s32 	%r90, %r89, %r88;
	st.shared.u32 	[%r78+12], %r90;
	add.s32 	%r15, %r383, 4;
	setp.ne.s32 	%p8, %r383, %r13;
	mov.u32 	%r383, %r15;
	@%p8 bra 	$L__BB0_11;
$L__BB0_12:
	bar.sync 	0;
	setp.ne.s32 	%p9, %r1, 0;
	@%p9 bra 	$L__BB0_40;
	st.local.u32 	[%rd1], %r5;
	mov.u64 	%rd10, $str$1;
	cvta.global.u64 	%rd11, %rd10;
	{ // callseq 1, 0
	.param .b64 param0;
	st.param.b64 	[param0], %rd11;
	.param .b64 param1;
	st.param.b64 	[param1], %rd4;
	.param .b32 retval0;
	call.uni (retval0), 
	vprintf, 
	(
	param0, 
	param1
	);
	ld.param.b32 	%r91, [retval0];
	} // callseq 1
	setp.lt.s32 	%p10, %r51, 52;
	@%p10 bra 	$L__BB0_39;
	add.s32 	%r16, %r5, -1;
	and.b32  	%r17, %r5, 15;
	setp.lt.u32 	%p11, %r16, 15;
	mov.b32 	%r386, 0;
	@%p11 bra 	$L__BB0_17;
	and.b32  	%r386, %r5, 67108848;
	mov.b32 	%r384, 0;
	mov.u64 	%rd19, $str$2;
$L__BB0_16:
	.pragma "nounroll";
	st.local.u32 	[%rd1], %r384;
	cvta.global.u64 	%rd20, %rd19;
	{ // callseq 55, 0
	.param .b64 param0;
	st.param.b64 	[param0], %rd20;
	.param .b64 param1;
	st.param.b64 	[param1], %rd4;
	.param .b32 retval0;
	call.uni (retval0), 
	vprintf, 
	(
	param0, 
	param1
	);
	ld.param.b32 	%r227, [retval0];
	} // callseq 55
	add.s32 	%r229, %r384, 1;
	st.local.u32 	[%rd1], %r229;
	{ // callseq 56, 0
	.param .b64 param0;
	st.param.b64 	[param0], %rd20;
	.param .b64 param1;
	st.param.b64 	[param1], %rd4;
	.param .b32 retval0;
	call.uni (retval0), 
	vprintf, 
	(
	param0, 
	param1
	);
	ld.param.b32 	%r230, [retval0];
	} // callseq 56
	add.s32 	%r232, %r384, 2;
	st.local.u32 	[%rd1], %r232;
	{ // callseq 57, 0
	.param .b64 param0;
	st.param.b64 	[param0], %rd20;
	.param .b64 param1;
	st.param.b64 	[param1], %rd4;
	.param .b32 retval0;
	call.uni (retval0), 
	vprintf, 
	(
	param0, 
	param1
	);
	ld.param.b32 	%r233, [retval0];
	} // callseq 57
	add.s32 	%r235, %r384, 3;
	st.local.u32 	[%rd1], %r235;
	{ // callseq 58, 0
	.param .b64 param0;
	st.param.b64 	[param0], %rd20;
	.param .b64 param1;
	st.param.b64 	[param1], %rd4;
	.param .b32 retval0;
	call.uni (retval0), 
	vprintf, 
	(
	param0, 
	param1
	);
	ld.param.b32 	%r236, [retval0];
	} // callseq 58
	add.s32 	%r238, %r384, 4;
	st.local.u32 	[%rd1], %r238;
	{ // callseq 59, 0
	.param .b64 param0;
	st.param.b64 	[param0], %rd20;
	.param .b64 param1;
	st.param.b64 	[param1], %rd4;
	.param .b32 retval0;
	call.uni (retval0), 
	vprintf, 
	(
	param0, 
	param1
	);
	ld.param.b32 	%r239, [retval0];
	} // callseq 59
	add.s32 	%r241, %r384, 5;
	st.local.u32 	[%rd1], %r241;
	{ // callseq 60, 0
	.param .b64 param0;
	st.param.b64 	[param0], %rd20;
	.param .b64 param1;
	st.param.b64 	[param1], %rd4;
	.param .b32 retval0;
	call.uni (retval0), 
	vprintf, 
	(
	param0, 
	param1
	);
	ld.param.b32 	%r242, [retval0];
	} // callseq 60
	add.s32 	%r244, %r384, 6;
	st.local.u32 	[%rd1], %r244;
	{ // callseq 61, 0
	.param .b64 param0;
	st.param.b64 	[param0], %rd20;
	.param .b64 param1;
	st.param.b64 	[param1], %rd4;
	.param .b32 retval0;
	call.uni (retval0), 
	vprintf, 
	(
	param0, 
	param1
	);
	ld.param.b32 	%r245, [retval0];
	} // callseq 61
	add.s32 	%r247, %r384, 7;
	st.local.u32 	[%rd1], %r247;
	{ // callseq 62, 0
	.param .b64 param0;
	st.param.b64 	[param0], %rd20;
	.param .b64 param1;
	st.param.b64 	[param1], %rd4;
	.param .b32 retval0;
	call.uni (retval0), 
	vprintf, 
	(
	param0, 
	param1
	);
	ld.param.b32 	%r248, [retval0];
	} // callseq 62
	add.s32 	%r250, %r384, 8;
	st.local.u32 	[%rd1], %r250;
	{ // callseq 63, 0
	.param .b64 param0;
	st.param.b64 	[param0], %rd20;
	.param .b64 param1;
	st.param.b64 	[param1], %rd4;
	.param .b32 retval0;
	call.uni (retval0), 
	vprintf, 
	(
	param0, 
	param1
	);
	ld.param.b32 	%r251, [retval0];
	} // callseq 63
	add.s32 	%r253, %r384, 9;
	st.local.u32 	[%rd1], %r253;
	{ // callseq 64, 0
	.param .b64 param0;
	st.param.b64 	[param0], %rd20;
	.param .b64 param1;
	st.param.b64 	[param1], %rd4;
	.param .b32 retval0;
	call.uni (retval0), 
	vprintf, 
	(
	param0, 
	param1
	);
	ld.param.b32 	%r254, [retval0];
	} // callseq 64
	add.s32 	%r256, %r384, 10;
	st.local.u32 	[%rd1], %r256;
	{ // callseq 65, 0
	.param .b64 param0;
	st.param.b64 	[param0], %rd20;
	.param .b64 param1;
	st.param.b64 	[param1], %rd4;
	.param .b32 retval0;
	call.uni (retval0), 
	vprintf, 
	(
	param0, 
	param1
	);
	ld.param.b32 	%r257, [retval0];
	} // callseq 65
	add.s32 	%r259, %r384, 11;
	st.local.u32 	[%rd1], %r259;
	{ // callseq 66, 0
	.param .b64 param0;
	st.param.b64 	[param0], %rd20;
	.param .b64 param1;
	st.param.b64 	[param1], %rd4;
	.param .b32 retval0;
	call.uni (retval0), 
	vprintf, 
	(
	param0, 
	param1
	);
	ld.param.b32 	%r260, [retval0];
	} // callseq 66
	add.s32 	%r262, %r384, 12;
	st.local.u32 	[%rd1], %r262;
	{ // callseq 67, 0
	.param .b64 param0;
	st.param.b64 	[param0], %rd20;
	.param .b64 param1;
	st.param.b64 	[param1], %rd4;
	.param .b32 retval0;
	call.uni (retval0), 
	vprintf, 
	(
	param0, 
	param1
	);
	ld.param.b32 	%r263, [retval0];
	} // callseq 67
	add.s32 	%r265, %r384, 13;
	st.local.u32 	[%rd1], %r265;
	{ // callseq 68, 0
	.param .b64 param0;
	st.param.b64 	[param0], %rd20;
	.param .b64 param1;
	st.param.b64 	[param1], %rd4;
	.param .b32 retval0;
	call.uni (retval0), 
	vprintf, 
	(
	param0, 
	param1
	);
	ld.param.b32 	%r266, [retval0];
	} // callseq 68
	add.s32 	%r268, %r384, 14;
	st.local.u32 	[%rd1], %r268;
	{ // callseq 69, 0
	.param .b64 param0;
	st.param.b64 	[param0], %rd20;
	.param .b64 param1;
	st.param.b64 	[param1], %rd4;
	.param .b32 retval0;
	call.uni (retval0), 
	vprintf, 
	(
	param0, 
	param1
	);
	ld.param.b32 	%r269, [retval0];
	} // callseq 69
	add.s32 	%r271, %r384, 15;
	st.local.u32 	[%rd1], %r271;
	{ // callseq 70, 0
	.param .b64 param0;
	st.param.b64 	[param0], %rd20;
	.param .b64 param1;
	st.param.b64 	[param1], %rd4;
	.param .b32 retval0;
	call.uni (retval0), 
	vprintf, 
	(
	param0, 
	param1
	);
	ld.param.b32 	%r272, [retval0];
	} // callseq 70
	add.s32 	%r384, %r384, 16;
	setp.ne.s32 	%p12, %r384, %r386;
	@%p12 bra 	$L__BB0_16;
$L__BB0_17:
	setp.eq.s32 	%p13, %r17, 0;
	@%p13 bra 	$L__BB0_26;
	and.b32  	%r22, %r5, 7;
	setp.lt.u32 	%p14, %r17, 8;
	@%p14 bra 	$L__BB0_20;
	st.local.u32 	[%rd1], %r386;
	mov.u64 	%rd22, $str$2;
	cvta.global.u64 	%rd23, %rd22;
	{ // callseq 71, 0
	.param .b64 param0;
	st.param.b64 	[param0], %rd23;
	.param .b64 param1;
	st.param.b64 	[param1], %rd4;
	.param .b32 retval0;
	call.uni (retval0), 
	vprintf, 
	(
	param0, 
	param1
	);
	ld.param.b32 	%r274, [retval0];
	} // callseq 71
	add.s32 	%r276, %r386, 1;
	st.local.u32 	[%rd1], %r276;
	{ // callseq 72, 0
	.param .b64 param0;
	st.param.b64 	[param0], %rd23;
	.param .b64 param1;
	st.param.b64 	[param1], %rd4;
	.param .b32 retval0;
	call.uni (retval0), 
	vprintf, 
	(
	param0, 
	param1
	);
	ld.param.b32 	%r277, [retval0];
	} // callseq 72
	add.s32 	%r279, %r386, 2;
	st.local.u32 	[%rd1], %r279;
	{ // callseq 73, 0
	.param .b64 param0;
	st.param.b64 	[param0], %rd23;
	.param .b64 param1;
	st.param.b64 	[param1], %rd4;
	.param .b32 retval0;
	call.uni (retval0), 
	vprintf, 
	(
	param0, 
	param1
	);
	ld.param.b32 	%r280, [retval0];
	} // callseq 73
	add.s32 	%r282, %r386, 3;
	st.local.u32 	[%rd1], %r282;
	{ // callseq 74, 0
	.param .b64 param0;
	st.param.b64 	[param0], %rd23;
	.param .b64 param1;
	st.param.b64 	[param1], %rd4;
	.param .b32 retval0;
	call.uni (retval0), 
	vprintf, 
	(
	param0, 
	param1
	);
	ld.param.b32 	%r283, [retval0];
	} // callseq 74
	add.s32 	%r285, %r386, 4;
	st.local.u32 	[%rd1], %r285;
	{ // callseq 75, 0
	.param .b64 param0;
	st.param.b64 	[param0], %rd23;
	.param .b64 param1;
	st.param.b64 	[param1], %rd4;
	.param .b32 retval0;
	call.uni (retval0), 
	vprintf, 
	(
	param0, 
	param1
	);
	ld.param.b32 	%r286, [retval0];
	} // callseq 75
	add.s32 	%r288, %r386, 5;
	st.local.u32 	[%rd1], %r288;
	{ // callseq 76, 0
	.param .b64 param0;
	st.param.b64 	[param0], %rd23;
	.param .b64 param1;
	st.param.b64 	[param1], %rd4;
	.param .b32 retval0;
	call.uni (retval0), 
	vprintf, 
	(
	param0, 
	param1
	);
	ld.param.b32 	%r289, [retval0];
	} // callseq 76
	add.s32 	%r291, %r386, 6;
	st.local.u32 	[%rd1], %r291;
	{ // callseq 77, 0
	.param .b64 param0;
	st.param.b64 	[param0], %rd23;
	.param .b64 param1;
	st.param.b64 	[param1], %rd4;
	.param .b32 retval0;
	call.uni (retval0), 
	vprintf, 
	(
	param0, 
	param1
	);
	ld.param.b32 	%r292, [retval0];
	} // callseq 77
	add.s32 	%r294, %r386, 7;
	st.local.u32 	[%rd1], %r294;
	{ // callseq 78, 0
	.param .b64 param0;
	st.param.b64 	[param0], %rd23;
	.param .b64 param1;
	st.param.b64 	[param1], %rd4;
	.param .b32 retval0;
	call.uni (retval0), 
	vprintf, 
	(
	param0, 
	param1
	);
	ld.param.b32 	%r295, [retval0];
	} // callseq 78
	add.s32 	%r386, %r386, 8;
$L__BB0_20:
	setp.eq.s32 	%p15, %r22, 0;
	@%p15 bra 	$L__BB0_26;
	and.b32  	%r25, %r5, 3;
	setp.lt.u32 	%p16, %r22, 4;
	@%p16 bra 	$L__BB0_23;
	st.local.u32 	[%rd1], %r386;
	mov.u64 	%rd25, $str$2;
	cvta.global.u64 	%rd26, %rd25;
	{ // callseq 79, 0
	.param .b64 param0;
	st.param.b64 	[param0], %rd26;
	.param .b64 param1;
	st.param.b64 	[param1], %rd4;
	.param .b32 retval0;
	call.uni (retval0), 
	vprintf, 
	(
	param0, 
	param1
	);
	ld.param.b32 	%r297, [retval0];
	} // callseq 79
	add.s32 	%r299, %r386, 1;
	st.local.u32 	[%rd1], %r299;
	{ // callseq 80, 0
	.param .b64 param0;
	st.param.b64 	[param0], %rd26;
	.param .b64 param1;
	st.param.b64 	[param1], %rd4;
	.param .b32 retval0;
	call.uni (retval0), 
	vprintf, 
	(
	param0, 
	param1
	);
	ld.param.b32 	%r300, [retval0];
	} // callseq 80
	add.s32 	%r302, %r386, 2;
	st.local.u32 	[%rd1], %r302;
	{ // callseq 81, 0
	.param .b64 param0;
	st.param.b64 	[param0], %rd26;
	.param .b64 param1;
	st.param.b64 	[param1], %rd4;
	.param .b32 retval0;
	call.uni (retval0), 
	vprintf, 
	(
	param0, 
	param1
	);
	ld.param.b32 	%r303, [retval0];
	} // callseq 81
	add.s32 	%r305, %r386, 3;
	st.local.u32 	[%rd1], %r305;
	{ // callseq 82, 0
	.param .b64 param0;
	st.param.b64 	[param0], %rd26;
	.param .b64 param1;
	st.param.b64 	[param1], %rd4;
	.param .b32 retval0;
	call.uni (retval0), 
	vprintf, 
	(
	param0, 
	param1
	);
	ld.param.b32 	%r306, [retval0];
	} // callseq 82
	add.s32 	%r386, %r386, 4;
$L__BB0_23:
	setp.eq.s32 	%p17, %r25, 0;
	@%p17 bra 	$L__BB0_26;
	mov.b32 	%r389, 0;
	mov.u64 	%rd28, $str$2;
$L__BB0_25:
	.pragma "nounroll";
	st.local.u32 	[%rd1], %r386;
	cvta.global.u64 	%rd29, %rd28;
	{ // callseq 83, 0
	.param .b64 param0;
	st.param.b64 	[param0], %rd29;
	.param .b64 param1;
	st.param.b64 	[param1], %rd4;
	.param .b32 retval0;
	call.uni (retval0), 
	vprintf, 
	(
	param0, 
	param1
	);
	ld.param.b32 	%r309, [retval0];
	} // callseq 83
	add.s32 	%r386, %r386, 1;
	add.s32 	%r389, %r389, 1;
	setp.ne.s32 	%p18, %r389, %r25;
	@%p18 bra 	$L__BB0_25;
$L__BB0_26:
	mov.u64 	%rd31, $str$3;
	cvta.global.u64 	%rd32, %rd31;
	{ // callseq 84, 0
	.param .b64 param0;
	st.param.b64 	[param0], %rd32;
	.param .b64 param1;
	st.param.b64 	[param1], 0;
	.param .b32 retval0;
	call.uni (retval0), 
	vprintf, 
	(
	param0, 
	param1
	);
	ld.param.b32 	%r312, [retval0];
	} // callseq 84
	and.b32  	%r32, %r5, 7;
	add.s32 	%r33, %r32, -1;
	and.b32  	%r34, %r5, 3;
	and.b32  	%r35, %r5, 67108856;
	and.b32  	%r36, %r5, 1;
	neg.s32 	%r37, %r35;
	mov.b32 	%r390, 0;
	mov.u64 	%rd33, $str$4;
	mov.u64 	%rd45, $str$5;
$L__BB0_27:
	setp.lt.u32 	%p19, %r16, 7;
	add.s32 	%r315, %r390, 97;
	st.local.u32 	[%rd1], %r315;
	cvta.global.u64 	%rd34, %rd33;
	{ // callseq 85, 0
	.param .b64 param0;
	st.param.b64 	[param0], %rd34;
	.param .b64 param1;
	st.param.b64 	[param1], %rd4;
	.param .b32 retval0;
	call.uni (retval0), 
	vprintf, 
	(
	param0, 
	param1
	);
	ld.param.b32 	%r316, [retval0];
	} // callseq 85
	mov.b32 	%r394, 0;
	@%p19 bra 	$L__BB0_30;
	shl.b32 	%r318, %r390, 2;
	mov.u32 	%r319, hist;
	add.s32 	%r320, %r319, %r318;
	add.s32 	%r391, %r320, 832;
	mov.u32 	%r392, %r37;
$L__BB0_29:
	.pragma "nounroll";
	ld.shared.u32 	%r321, [%r391+-832];
	st.local.u32 	[%rd1], %r321;
	cvta.global.u64 	%rd37, %rd45;
	{ // callseq 86, 0
	.param .b64 param0;
	st.param.b64 	[param0], %rd37;
	.param .b64 param1;
	st.param.b64 	[param1], %rd4;
	.param .b32 retval0;
	call.uni (retval0), 
	vprintf, 
	(
	param0, 
	param1
	);
	ld.param.b32 	%r322, [retval0];
	} // callseq 86
	ld.shared.u32 	%r324, [%r391+-624];
	st.local.u32 	[%rd1], %r324;
	{ // callseq 87, 0
	.param .b64 param0;
	st.param.b64 	[param0], %rd37;
	.param .b64 param1;
	st.param.b64 	[param1], %rd4;
	.param .b32 retval0;
	call.uni (retval0), 
	vprintf, 
	(
	param0, 
	param1
	);
	ld.param.b32 	%r325, [retval0];
	} // callseq 87
	ld.shared.u32 	%r327, [%r391+-416];
	st.local.u32 	[%rd1], %r327;
	{ // callseq 88, 0
	.param .b64 param0;
	st.param.b64 	[param0], %rd37;
	.param .b64 param1;
	st.param.b64 	[param1], %rd4;
	.param .b32 retval0;
	call.uni (retval0), 
	vprintf, 
	(
	param0, 
	param1
	);
	ld.param.b32 	%r328, [retval0];
	} // callseq 88
	ld.shared.u32 	%r330, [%r391+-208];
	st.local.u32 	[%rd1], %r330;
	{ // callseq 89, 0
	.param .b64 param0;
	st.param.b64 	[param0], %rd37;
	.param .b64 param1;
	st.param.b64 	[param1], %rd4;
	.param .b32 retval0;
	call.uni (retval0), 
	vprintf, 
	(
	param0, 
	param1
	);
	ld.param.b32 	%r331, [retval0];
	} // callseq 89
	ld.shared.u32 	%r333, [%r391];
	st.local.u32 	[%rd1], %r333;
	{ // callseq 90, 0
	.param .b64 param0;
	st.param.b64 	[param0], %rd37;
	.param .b64 param1;
	st.param.b64 	[param1], %rd4;
	.param .b32 retval0;
	call.uni (retval0), 
	vprintf, 
	(
	param0, 
	param1
	);
	ld.param.b32 	%r334, [retval0];
	} // callseq 90
	ld.shared.u32 	%r336, [%r391+208];
	st.local.u32 	[%rd1], %r336;
	{ // callseq 91, 0
	.param .b64 param0;
	st.param.b64 	[param0], %rd37;
	.param .b64 param1;
	st.param.b64 	[param1], %rd4;
	.param .b32 retval0;
	call.uni (retval0), 
	vprintf, 
	(
	param0, 
	param1
	);
	ld.param.b32 	%r337, [retval0];
	} // callseq 91
	ld.shared.u32 	%r339, [%r391+416];
	st.local.u32 	[%rd1], %r339;
	{ // callseq 92, 0
	.param .b64 param0;
	st.param.b64 	[param0], %rd37;
	.param .b64 param1;
	st.param.b64 	[param1], %rd4;
	.param .b32 retval0;
	call.uni (retval0), 
	vprintf, 
	(
	param0, 
	param1
	);
	ld.param.b32 	%r340, [retval0];
	} // callseq 92
	ld.shared.u32 	%r342, [%r391+624];
	st.local.u32 	[%rd1], %r342;
	{ // callseq 93, 0
	.param .b64 param0;
	st.param.b64 	[param0], %rd37;
	.param .b64 param1;
	st.param.b64 	[param1], %rd4;
	.param .b32 retval0;
	call.uni (retval0), 
	vprintf, 
	(
	param0, 
	param1
	);
	ld.param.b32 	%r343, [retval0];
	} // callseq 93
	add.s32 	%r392, %r392, 8;
	add.s32 	%r391, %r391, 1664;
	setp.eq.s32 	%p20, %r392, 0;
	mov.u32 	%r394, %r35;
	@%p20 bra 	$L__BB0_30;
	bra.uni 	$L__BB0_29;
$L__BB0_30:
	setp.eq.s32 	%p21, %r32, 0;
	@%p21 bra 	$L__BB0_38;
	setp.lt.u32 	%p22, %r33, 3;
	@%p22 bra 	$L__BB0_33;
	mad.lo.s32 	%r345, %r394, 52, %r390;
	shl.b32 	%r346, %r345, 2;
	mov.u32 	%r347, hist;
	add.s32 	%r348, %r347, %r346;
	ld.shared.u32 	%r349, [%r348];
	st.local.u32 	[%rd1], %r349;
	cvta.global.u64 	%rd40, %rd45;
	{ // callseq 94, 0
	.param .b64 param0;
	st.param.b64 	[param0], %rd40;
	.param .b64 param1;
	st.param.b64 	[param1], %rd4;
	.param .b32 retval0;
	call.uni (retval0), 
	vprintf, 
	(
	param0, 
	param1
	);
	ld.param.b32 	%r350, [retval0];
	} // callseq 94
	ld.shared.u32 	%r352, [%r348+208];
	st.local.u32 	[%rd1], %r352;
	{ // callseq 95, 0
	.param .b64 param0;
	st.param.b64 	[param0], %rd40;
	.param .b64 param1;
	st.param.b64 	[param1], %rd4;
	.param .b32 retval0;
	call.uni (retval0), 
	vprintf, 
	(
	param0, 
	param1
	);
	ld.param.b32 	%r353, [retval0];
	} // callseq 95
	ld.shared.u32 	%r355, [%r348+416];
	st.local.u32 	[%rd1], %r355;
	{ // callseq 96, 0
	.param .b64 param0;
	st.param.b64 	[param0], %rd40;
	.param .b64 param1;
	st.param.b64 	[param1], %rd4;
	.param .b32 retval0;
	call.uni (retval0), 
	vprintf, 
	(
	param0, 
	param1
	);
	ld.param.b32 	%r356, [retval0];
	} // callseq 96
	ld.shared.u32 	%r358, [%r348+624];
	st.local.u32 	[%rd1], %r358;
	{ // callseq 97, 0
	.param .b64 param0;
	st.param.b64 	[param0], %rd40;
	.param .b64 param1;
	st.param.b64 	[param1], %rd4;
	.param .b32 retval0;
	call.uni (retval0), 
	vprintf, 
	(
	param0, 
	param1
	);
	ld.param.b32 	%r359, [retval0];
	} // callseq 97
	add.s32 	%r394, %r394, 4;
$L__BB0_33:
	setp.eq.s32 	%p23, %r34, 0;
	@%p23 bra 	$L__BB0_38;
	setp.eq.s32 	%p24, %r34, 1;
	@%p24 bra 	$L__BB0_36;
	mad.lo.s32 	%r361, %r394, 52, %r390;
	shl.b32 	%r362, %r361, 2;
	mov.u32 	%r363, hist;
	add.s32 	%r364, %r363, %r362;
	ld.shared.u32 	%r365, [%r364];
	st.local.u32 	[%rd1], %r365;
	cvta.global.u64 	%rd43, %rd45;
	{ // callseq 98, 0
	.param .b64 param0;
	st.param.b64 	[param0], %rd43;
	.param .b64 param1;
	st.param.b64 	[param1], %rd4;
	.param .b32 retval0;
	call.uni (retval0), 
	vprintf, 
	(
	param0, 
	param1
	);
	ld.param.b32 	%r366, [retval0];
	} // callseq 98
	ld.shared.u32 	%r368, [%r364+208];
	st.local.u32 	[%rd1], %r368;
	{ // callseq 99, 0
	.param .b64 param0;
	st.param.b64 	[param0], %rd43;
	.param .b64 param1;
	st.param.b64 	[param1], %rd4;
	.param .b32 retval0;
	call.uni (retval0), 
	vprintf, 
	(
	param0, 
	param1
	);
	ld.param.b32 	%r369, [retval0];
	} // callseq 99
	add.s32 	%r394, %r394, 2;
$L__BB0_36:
	setp.eq.s32 	%p25, %r36, 0;
	@%p25 bra 	$L__BB0_38;
	mad.lo.s32 	%r371, %r394, 52, %r390;
	shl.b32 	%r372, %r371, 2;
	mov.u32 	%r373, hist;
	add.s32 	%r374, %r373, %r372;
	ld.shared.u32 	%r375, [%r374];
	st.local.u32 	[%rd1], %r375;
	cvta.global.u64 	%rd46, %rd45;
	{ // callseq 100, 0
	.param .b64 param0;
	st.param.b64 	[param0], %rd46;
	.param .b64 param1;
	st.param.b64 	[param1], %rd4;
	.param .b32 retval0;
	call.uni (retval0), 
	vprintf, 
	(
	param0, 
	param1
	);
	ld.param.b32 	%r376, [retval0];
	} // callseq 100
$L__BB0_38:
	cvta.global.u64 	%rd49, %rd31;
	{ // callseq 101, 0
	.param .b64 param0;
	st.param.b64 	[param0], %rd49;
	.param .b64 param1;
	st.param.b64 	[param1], 0;
	.param .b32 retval0;
	call.uni (retval0), 
	vprintf, 
	(
	param0, 
	param1
	);
	ld.param.b32 	%r378, [retval0];
	} // callseq 101
	add.s32 	%r390, %r390, 1;
	setp.eq.s32 	%p26, %r390, 26;
	@%p26 bra 	$L__BB0_40;
	bra.uni 	$L__BB0_27;
$L__BB0_39:
	mov.u64 	%rd13, $str$3;
	cvta.global.u64 	%rd14, %rd13;
	{ // callseq 2, 0
	.param .b64 param0;
	st.param.b64 	[param0], %rd14;
	.param .b64 param1;
	st.param.b64 	[param1], 0;
	.param .b32 retval0;
	call.uni (retval0), 
	vprintf, 
	(
	param0, 
	param1
	);
	ld.param.b32 	%r93, [retval0];
	} // callseq 2
	add.u64 	%rd15, %SP, 0;
	add.u64 	%rd16, %SPL, 0;
	mov.b32 	%r95, 97;
	st.local.u32 	[%rd16], %r95;
	mov.u64 	%rd17, $str$4;
	cvta.global.u64 	%rd18, %rd17;
	{ // callseq 3, 0
	.param .b64 param0;
	st.param.b64 	[param0], %rd18;
	.param .b64 param1;
	st.param.b64 	[param1], %rd15;
	.param .b32 retval0;
	call.uni (retval0), 
	vprintf, 
	(
	param0, 
	param1
	);
	ld.param.b32 	%r96, [retval0];
	} // callseq 3
	{ // callseq 4, 0
	.param .b64 param0;
	st.param.b64 	[param0], %rd14;
	.param .b64 param1;
	st.param.b64 	[param1], 0;
	.param .b32 retval0;
	call.uni (retval0), 
	vprintf, 
	(
	param0, 
	param1
	);
	ld.param.b32 	%r98, [retval0];
	} // callseq 4
	mov.b32 	%r100, 98;
	st.local.u32 	[%rd16], %r100;
	{ // callseq 5, 0
	.param .b64 param0;
	st.param.b64 	[param0], %rd18;
	.param .b64 param1;
	st.param.b64 	[param1], %rd15;
	.param .b32 retval0;
	call.uni (retval0), 
	vprintf, 
	(
	param0, 
	param1
	);
	ld.param.b32 	%r101, [retval0];
	} // callseq 5
	{ // callseq 6, 0
	.param .b64 param0;
	st.param.b64 	[param0], %rd14;
	.param .b64 param1;
	st.param.b64 	[param1], 0;
	.param .b32 retval0;
	call.uni (retval0), 
	vprintf, 
	(
	param0, 
	param1
	);
	ld.param.b32 	%r103, [retval0];
	} // callseq 6
	mov.b32 	%r105, 99;
	st.local.u32 	[%rd16], %r105;
	{ // callseq 7, 0
	.param .b64 param0;
	st.param.b64 	[param0], %rd18;
	.param .b64 param1;
	st.param.b64 	[param1], %rd15;
	.param .b32 retval0;
	call.uni (retval0), 
	vprintf, 
	(
	param0, 
	param1
	);
	ld.param.b32 	%r106, [retval0];
	} // callseq 7
	{ // callseq 8, 0
	.param .b64 param0;
	st.param.b64 	[param0], %rd14;
	.param .b64 param1;
	st.param.b64 	[param1], 0;
	.param .b32 retval0;
	call.uni (retval0), 
	vprintf, 
	(
	param0, 
	param1
	);
	ld.param.b32 	%r108, [retval0];
	} // callseq 8
	mov.b32 	%r110, 100;
	st.local.u32 	[%rd16], %r110;
	{ // callseq 9, 0
	.param .b64 param0;
	st.param.b64 	[param0], %rd18;
	.param .b64 param1;
	st.param.b64 	[param1], %rd15;
	.param .b32 retval0;
	call.uni (retval0), 
	vprintf, 
	(
	param0, 
	param1
	);
	ld.param.b32 	%r111, [retval0];
	} // callseq 9
	{ // callseq 10, 0
	.param .b64 param0;
	st.param.b64 	[param0], %rd14;
	.param .b64 param1;
	st.param.b64 	[param1], 0;
	.param .b32 retval0;
	call.uni (retval0), 
	vprintf, 
	(
	param0, 
	param1
	);
	ld.param.b32 	%r113, [retval0];
	} // callseq 10
	mov.b32 	%r115, 101;
	st.local.u32 	[%rd16], %r115;
	{ // callseq 11, 0
	.param .b64 param0;
	st.param.b64 	[param0], %rd18;
	.param .b64 param1;
	st.param.b64 	[param1], %rd15;
	.param .b32 retval0;
	call.uni (retval0), 
	vprintf, 
	(
	param0, 
	param1
	);
	ld.param.b32 	%r116, [retval0];
	} // callseq 11
	{ // callseq 12, 0
	.param .b64 param0;
	st.param.b64 	[param0], %rd14;
	.param .b64 param1;
	st.param.b64 	[param1], 0;
	.param .b32 retval0;
	call.uni (retval0), 
	vprintf, 
	(
	param0, 
	param1
	);
	ld.param.b32 	%r118, [retval0];
	} // callseq 12
	mov.b32 	%r120, 102;
	st.local.u32 	[%rd16], %r120;
	{ // callseq 13, 0
	.param .b64 param0;
	st.param.b64 	[param0], %rd18;
	.param .b64 param1;
	st.param.b64 	[param1], %rd15;
	.param .b32 retval0;
	call.uni (retval0), 
	vprintf, 
	(
	param0, 
	param1
	);
	ld.param.b32 	%r121, [retval0];
	} // callseq 13
	{ // callseq 14, 0
	.param .b64 param0;
	st.param.b64 	[param0], %rd14;
	.param .b64 param1;
	st.param.b64 	[param1], 0;
	.param .b32 retval0;
	call.uni (retval0), 
	vprintf, 
	(
	param0, 
	param1
	);
	ld.param.b32 	%r123, [retval0];
	} // callseq 14
	mov.b32 	%r125, 103;
	st.local.u32 	[%rd16], %r125;
	{ // callseq 15, 0
	.param .b64 param0;
	st.param.b64 	[param0], %rd18;
	.param .b64 param1;
	st.param.b64 	[param1], %rd15;
	.param .b32 retval0;
	call.uni (retval0), 
	vprintf, 
	(
	param0, 
	param1
	);
	ld.param.b32 	%r126, [retval0];
	} // callseq 15
	{ // callseq 16, 0
	.param .b64 param0;
	st.param.b64 	[param0], %rd14;
	.param .b64 param1;
	st.param.b64 	[param1], 0;
	.param .b32 retval0;
	call.uni (retval0), 
	vprintf, 
	(
	param0, 
	param1
	);
	ld.param.b32 	%r128, [retval0];
	} // callseq 16
	mov.b32 	%r130, 104;
	st.local.u32 	[%rd16], %r130;
	{ // callseq 17, 0
	.param .b64 param0;
	st.param.b64 	[param0], %rd18;
	.param .b64 param1;
	st.param.b64 	[param1], %rd15;
	.param .b32 retval0;
	call.uni (retval0), 
	vprintf, 
	(
	param0, 
	param1
	);
	ld.param.b32 	%r131, [retval0];
	} // callseq 17
	{ // callseq 18, 0
	.param .b64 param0;
	st.param.b64 	[param0], %rd14;
	.param .b64 param1;
	st.param.b64 	[param1], 0;
	.param .b32 retval0;
	call.uni (retval0), 
	vprintf, 
	(
	param0, 
	param1
	);
	ld.param.b32 	%r133, [retval0];
	} // callseq 18
	mov.b32 	%r135, 105;
	st.local.u32 	[%rd16], %r135;
	{ // callseq 19, 0
	.param .b64 param0;
	st.param.b64 	[param0], %rd18;
	.param .b64 param1;
	st.param.b64 	[param1], %rd15;
	.param .b32 retval0;
	call.uni (retval0), 
	vprintf, 
	(
	param0, 
	param1
	);
	ld.param.b32 	%r136, [retval0];
	} // callseq 19
	{ // callseq 20, 0
	.param .b64 param0;
	st.param.b64 	[param0], %rd14;
	.param .b64 param1;
	st.param.b64 	[param1], 0;
	.param .b32 retval0;
	call.uni (retval0), 
	vprintf, 
	(
	param0, 
	param1
	);
	ld.param.b32 	%r138, [retval0];
	} // callseq 20
	mov.b32 	%r140, 106;
	st.local.u32 	[%rd16], %r140;
	{ // callseq 21, 0
	.param .b64 param0;
	st.param.b64 	[param0], %rd18;
	.param .b64 param1;
	st.param.b64 	[param1], %rd15;
	.param .b32 retval0;
	call.uni (retval0), 
	vprintf, 
	(
	param0, 
	param1
	);
	ld.param.b32 	%r141, [retval0];
	} // callseq 21
	{ // callseq 22, 0
	.param .b64 param0;
	st.param.b64 	[param0], %rd14;
	.param .b64 param1;
	st.param.b64 	[param1], 0;
	.param .b32 retval0;
	call.uni (retval0), 
	vprintf, 
	(
	param0, 
	param1
	);
	ld.param.b32 	%r143, [retval0];
	} // callseq 22
	mov.b32 	%r145, 107;
	st.local.u32 	[%rd16], %r145;
	{ // callseq 23, 0
	.param .b64 param0;
	st.param.b64 	[param0], %rd18;
	.param .b64 param1;
	st.param.b64 	[param1], %rd15;
	.param .b32 retval0;
	call.uni (retval0), 
	vprintf, 
	(
	param0, 
	param1
	);
	ld.param.b32 	%r146, [retval0];
	} // callseq 23
	{ // callseq 24, 0
	.param .b64 param0;
	st.param.b64 	[param0], %rd14;
	.param .b64 param1;
	st.param.b64 	[param1], 0;
	.param .b32 retval0;
	call.uni (retval0), 
	vprintf, 
	(
	param0, 
	param1
	);
	ld.param.b32 	%r148, [retval0];
	} // callseq 24
	mov.b32 	%r150, 108;
	st.local.u32 	[%rd16], %r150;
	{ // callseq 25, 0
	.param .b64 param0;
	st.param.b64 	[param0], %rd18;
	.param .b64 param1;
	st.param.b64 	[param1], %rd15;
	.param .b32 retval0;
	call.uni (retval0), 
	vprintf, 
	(
	param0, 
	param1
	);
	ld.param.b32 	%r151, [retval0];
	} // callseq 25
	{ // callseq 26, 0
	.param .b64 param0;
	st.param.b64 	[param0], %rd14;
	.param .b64 param1;
	st.param.b64 	[param1], 0;
	.param .b32 retval0;
	call.uni (retval0), 
	vprintf, 
	(
	param0, 
	param1
	);
	ld.param.b32 	%r153, [retval0];
	} // callseq 26
	mov.b32 	%r155, 109;
	st.local.u32 	[%rd16], %r155;
	{ // callseq 27, 0
	.param .b64 param0;
	st.param.b64 	[param0], %rd18;
	.param .b64 param1;
	st.param.b64 	[param1], %rd15;
	.param .b32 retval0;
	call.uni (retval0), 
	vprintf, 
	(
	param0, 
	param1
	);
	ld.param.b32 	%r156, [retval0];
	} // callseq 27
	{ // callseq 28, 0
	.param .b64 param0;
	st.param.b64 	[param0], %rd14;
	.param .b64 param1;
	st.param.b64 	[param1], 0;
	.param .b32 retval0;
	call.uni (retval0), 
	vprintf, 
	(
	param0, 
	param1
	);
	ld.param.b32 	%r158, [retval0];
	} // callseq 28
	mov.b32 	%r160, 110;
	st.local.u32 	[%rd16], %r160;
	{ // callseq 29, 0
	.param .b64 param0;
	st.param.b64 	[param0], %rd18;
	.param .b64 param1;
	st.param.b64 	[param1], %rd15;
	.param .b32 retval0;
	call.uni (retval0), 
	vprintf, 
	(
	param0, 
	param1
	);
	ld.param.b32 	%r161, [retval0];
	} // callseq 29
	{ // callseq 30, 0
	.param .b64 param0;
	st.param.b64 	[param0], %rd14;
	.param .b64 param1;
	st.param.b64 	[param1], 0;
	.param .b32 retval0;
	call.uni (retval0), 
	vprintf, 
	(
	param0, 
	param1
	);
	ld.param.b32 	%r163, [retval0];
	} // callseq 30
	mov.b32 	%r165, 111;
	st.local.u32 	[%rd16], %r165;
	{ // callseq 31, 0
	.param .b64 param0;
	st.param.b64 	[param0], %rd18;
	.param .b64 param1;
	st.param.b64 	[param1], %rd15;
	.param .b32 retval0;
	call.uni (retval0), 
	vprintf, 
	(
	param0, 
	param1
	);
	ld.param.b32 	%r166, [retval0];
	} // callseq 31
	{ // callseq 32, 0
	.param .b64 param0;
	st.param.b64 	[param0], %rd14;
	.param .b64 param1;
	st.param.b64 	[param1], 0;
	.param .b32 retval0;
	call.uni (retval0), 
	vprintf, 
	(
	param0, 
	param1
	);
	ld.param.b32 	%r168, [retval0];
	} // callseq 32
	mov.b32 	%r170, 112;
	st.local.u32 	[%rd16], %r170;
	{ // callseq 33, 0
	.param .b64 param0;
	st.param.b64 	[param0], %rd18;
	.param .b64 param1;
	st.param.b64 	[param1], %rd15;
	.param .b32 retval0;
	call.uni (retval0), 
	vprintf, 
	(
	param0, 
	param1
	);
	ld.param.b32 	%r171, [retval0];
	} // callseq 33
	{ // callseq 34, 0
	.param .b64 param0;
	st.param.b64 	[param0], %rd14;
	.param .b64 param1;
	st.param.b64 	[param1], 0;
	.param .b32 retval0;
	call.uni (retval0), 
	vprintf, 
	(
	param0, 
	param1
	);
	ld.param.b32 	%r173, [retval0];
	} // callseq 34
	mov.b32 	%r175, 113;
	st.local.u32 	[%rd16], %r175;
	{ // callseq 35, 0
	.param .b64 param0;
	st.param.b64 	[param0], %rd18;
	.param .b64 param1;
	st.param.b64 	[param1], %rd15;
	.param .b32 retval0;
	call.uni (retval0), 
	vprintf, 
	(
	param0, 
	param1
	);
	ld.param.b32 	%r176, [retval0];
	} // callseq 35
	{ // callseq 36, 0
	.param .b64 param0;
	st.param.b64 	[param0], %rd14;
	.param .b64 param1;
	st.param.b64 	[param1], 0;
	.param .b32 retval0;
	call.uni (retval0), 
	vprintf, 
	(
	param0, 
	param1
	);
	ld.param.b32 	%r178, [retval0];
	} // callseq 36
	mov.b32 	%r180, 114;
	st.local.u32 	[%rd16], %r180;
	{ // callseq 37, 0
	.param .b64 param0;
	st.param.b64 	[param0], %rd18;
	.param .b64 param1;
	st.param.b64 	[param1], %rd15;
	.param .b32 retval0;
	call.uni (retval0), 
	vprintf, 
	(
	param0, 
	param1
	);
	ld.param.b32 	%r181, [retval0];
	} // callseq 37
	{ // callseq 38, 0
	.param .b64 param0;
	st.param.b64 	[param0], %rd14;
	.param .b64 param1;
	st.param.b64 	[param1], 0;
	.param .b32 retval0;
	call.uni (retval0), 
	vprintf, 
	(
	param0, 
	param1
	);
	ld.param.b32 	%r183, [retval0];
	} // callseq 38
	mov.b32 	%r185, 115;
	st.local.u32 	[%rd16], %r185;
	{ // callseq 39, 0
	.param .b64 param0;
	st.param.b64 	[param0], %rd18;
	.param .b64 param1;
	st.param.b64 	[param1], %rd15;
	.param .b32 retval0;
	call.uni (retval0), 
	vprintf, 
	(
	param0, 
	param1
	);
	ld.param.b32 	%r186, [retval0];
	} // callseq 39
	{ // callseq 40, 0
	.param .b64 param0;
	st.param.b64 	[param0], %rd14;
	.param .b64 param1;
	st.param.b64 	[param1], 0;
	.param .b32 retval0;
	call.uni (retval0), 
	vprintf, 
	(
	param0, 
	param1
	);
	ld.param.b32 	%r188, [retval0];
	} // callseq 40
	mov.b32 	%r190, 116;
	st.local.u32 	[%rd16], %r190;
	{ // callseq 41, 0
	.param .b64 param0;
	st.param.b64 	[param0], %rd18;
	.param .b64 param1;
	st.param.b64 	[param1], %rd15;
	.param .b32 retval0;
	call.uni (retval0), 
	vprintf, 
	(
	param0, 
	param1
	);
	ld.param.b32 	%r191, [retval0];
	} // callseq 41
	{ // callseq 42, 0
	.param .b64 param0;
	st.param.b64 	[param0], %rd14;
	.param .b64 param1;
	st.param.b64 	[param1], 0;
	.param .b32 retval0;
	call.uni (retval0), 
	vprintf, 
	(
	param0, 
	param1
	);
	ld.param.b32 	%r193, [retval0];
	} // callseq 42
	mov.b32 	%r195, 117;
	st.local.u32 	[%rd16], %r195;
	{ // callseq 43, 0
	.param .b64 param0;
	st.param.b64 	[param0], %rd18;
	.param .b64 param1;
	st.param.b64 	[param1], %rd15;
	.param .b32 retval0;
	call.uni (retval0), 
	vprintf, 
	(
	param0, 
	param1
	);
	ld.param.b32 	%r196, [retval0];
	} // callseq 43
	{ // callseq 44, 0
	.param .b64 param0;
	st.param.b64 	[param0], %rd14;
	.param .b64 param1;
	st.param.b64 	[param1], 0;
	.param .b32 retval0;
	call.uni (retval0), 
	vprintf, 
	(
	param0, 
	param1
	);
	ld.param.b32 	%r198, [retval0];
	} // callseq 44
	mov.b32 	%r200, 118;
	st.local.u32 	[%rd16], %r200;
	{ // callseq 45, 0
	.param .b64 param0;
	st.param.b64 	[param0], %rd18;
	.param .b64 param1;
	st.param.b64 	[param1], %rd15;
	.param .b32 retval0;
	call.uni (retval0), 
	vprintf, 
	(
	param0, 
	param1
	);
	ld.param.b32 	%r201, [retval0];
	} // callseq 45
	{ // callseq 46, 0
	.param .b64 param0;
	st.param.b64 	[param0], %rd14;
	.param .b64 param1;
	st.param.b64 	[param1], 0;
	.param .b32 retval0;
	call.uni (retval0), 
	vprintf, 
	(
	param0, 
	param1
	);
	ld.param.b32 	%r203, [retval0];
	} // callseq 46
	mov.b32 	%r205, 119;
	st.local.u32 	[%rd16], %r205;
	{ // callseq 47, 0
	.param .b64 param0;
	st.param.b64 	[param0], %rd18;
	.param .b64 param1;
	st.param.b64 	[param1], %rd15;
	.param .b32 retval0;
	call.uni (retval0), 
	vprintf, 
	(
	param0, 
	param1
	);
	ld.param.b32 	%r206, [retval0];
	} // callseq 47
	{ // callseq 48, 0
	.param .b64 param0;
	st.param.b64 	[param0], %rd14;
	.param .b64 param1;
	st.param.b64 	[param1], 0;
	.param .b32 retval0;
	call.uni (retval0), 
	vprintf, 
	(
	param0, 
	param1
	);
	ld.param.b32 	%r208, [retval0];
	} // callseq 48
	mov.b32 	%r210, 120;
	st.local.u32 	[%rd16], %r210;
	{ // callseq 49, 0
	.param .b64 param0;
	st.param.b64 	[param0], %rd18;
	.param .b64 param1;
	st.param.b64 	[param1], %rd15;
	.param .b32 retval0;
	call.uni (retval0), 
	vprintf, 
	(
	param0, 
	param1
	);
	ld.param.b32 	%r211, [retval0];
	} // callseq 49
	{ // callseq 50, 0
	.param .b64 param0;
	st.param.b64 	[param0], %rd14;
	.param .b64 param1;
	st.param.b64 	[param1], 0;
	.param .b32 retval0;
	call.uni (retval0), 
	vprintf, 
	(
	param0, 
	param1
	);
	ld.param.b32 	%r213, [retval0];
	} // callseq 50
	mov.b32 	%r215, 121;
	st.local.u32 	[%rd16], %r215;
	{ // callseq 51, 0
	.param .b64 param0;
	st.param.b64 	[param0], %rd18;
	.param .b64 param1;
	st.param.b64 	[param1], %rd15;
	.param .b32 retval0;
	call.uni (retval0), 
	vprintf, 
	(
	param0, 
	param1
	);
	ld.param.b32 	%r216, [retval0];
	} // callseq 51
	{ // callseq 52, 0
	.param .b64 param0;
	st.param.b64 	[param0], %rd14;
	.param .b64 param1;
	st.param.b64 	[param1], 0;
	.param .b32 retval0;
	call.uni (retval0), 
	vprintf, 
	(
	param0, 
	param1
	);
	ld.param.b32 	%r218, [retval0];
	} // callseq 52
	mov.b32 	%r220, 122;
	st.local.u32 	[%rd16], %r220;
	{ // callseq 53, 0
	.param .b64 param0;
	st.param.b64 	[param0], %rd18;
	.param .b64 param1;
	st.param.b64 	[param1], %rd15;
	.param .b32 retval0;
	call.uni (retval0), 
	vprintf, 
	(
	param0, 
	param1
	);
	ld.param.b32 	%r221, [retval0];
	} // callseq 53
	{ // callseq 54, 0
	.param .b64 param0;
	st.param.b64 	[param0], %rd14;
	.param .b64 param1;
	st.param.b64 	[param1], 0;
	.param .b32 retval0;
	call.uni (retval0), 
	vprintf, 
	(
	param0, 
	param1
	);
	ld.param.b32 	%r223, [retval0];
	} // callseq 54
$L__BB0_40:
	ret;

}


// ===== COMPILED SASS (sm_100) =====

	.target	sm_100

	.elftype	@"ET_EXEC"


//--------------------- .note.nv.tkinfo           --------------------------
	.section	.note.nv.tkinfo,"",@"SHT_NOTE"
	.sectionflags	@"SHF_NOTE_NV_TKINFO"
	.tkinfo
        /*0018*/ 	.word	0x00000002
        /*0030*/ 	.string	""
        /*0030*/ 	.string	"ptxas"
        /*0030*/ 	.string	"Cuda compilation tools, release 13.0, V13.0.88"
        /*0030*/ 	.string	"Build cuda_13.0.r13.0/compiler.36424714_0"
        /*0030*/ 	.string	"-arch sm_100 -m 64 "



//--------------------- .note.nv.cuinfo           --------------------------
	.section	.note.nv.cuinfo,"",@"SHT_NOTE"
	.sectionflags	@"SHF_NOTE_NV_CUINFO"
        /*0018*/ 	.short	0x0002
        /*001a*/ 	.short	0x0064
        /*001c*/ 	.short	0x0082
	.zero		2


//--------------------- .nv.info                  --------------------------
	.section	.nv.info,"",@"SHT_CUDA_INFO"
	.align	4


	//----- nvinfo : EIATTR_REGCOUNT
	.align		4
        /*0000*/ 	.byte	0x04, 0x2f
        /*0002*/ 	.short	(.L_7 - .L_6)
	.align		4
.L_6:
        /*0004*/ 	.word	index@(_Z12compute_histPcPiii)
        /*0008*/ 	.word	0x0000001d


	//----- nvinfo : EIATTR_FRAME_SIZE
	.align		4
.L_7:
        /*000c*/ 	.byte	0x04, 0x11
        /*000e*/ 	.short	(.L_9 - .L_8)
	.align		4
.L_8:
        /*0010*/ 	.word	index@(_Z12compute_histPcPiii)
        /*0014*/ 	.word	0x00000008


	//----- nvinfo : EIATTR_MIN_STACK_SIZE
	.align		4
.L_9:
        /*0018*/ 	.byte	0x04, 0x12
        /*001a*/ 	.short	(.L_11 - .L_10)
	.align		4
.L_10:
        /*001c*/ 	.word	index@(_Z12compute_histPcPiii)
        /*0020*/ 	.word	0x00000008
.L_11:


//--------------------- .nv.compat                --------------------------
	.section	.nv.compat,"",@"SHT_CUDA_COMPAT_INFO"
	.align	4
        /*0000*/ 	.byte	0x02, 0x09, 0x00, 0x00, 0x02, 0x02, 0x01, 0x00, 0x02, 0x05, 0x05, 0x00, 0x03, 0x07, 0x01, 0x01
        /*0010*/ 	.byte	0x02, 0x03, 0x00, 0x00, 0x02, 0x06, 0x01, 0x00, 0x04, 0x0b, 0x08, 0x00, 0x09, 0x00, 0x00, 0x00
        /*0020*/ 	.byte	0x00, 0x00, 0x00, 0x00


//--------------------- .nv.info._Z12compute_histPcPiii --------------------------
	.section	.nv.info._Z12compute_histPcPiii,"",@"SHT_CUDA_INFO"
	.sectionflags	@""
	.align	4


	//----- nvinfo : EIATTR_CUDA_API_VERSION
	.align		4
        /*0000*/ 	.byte	0x04, 0x37
        /*0002*/ 	.short	(.L_13 - .L_12)
.L_12:
        /*0004*/ 	.word	0x00000082


	//----- nvinfo : EIATTR_KPARAM_INFO
	.align		4
.L_13:
        /*0008*/ 	.byte	0x04, 0x17
        /*000a*/ 	.short	(.L_15 - .L_14)
.L_14:
        /*000c*/ 	.word	0x00000000
        /*0010*/ 	.short	0x0003
        /*0012*/ 	.short	0x0014
        /*0014*/ 	.byte	0x00, 0xf0, 0x11, 0x00


	//----- nvinfo : EIATTR_KPARAM_INFO
	.align		4
.L_15:
        /*0018*/ 	.byte	0x04, 0x17
        /*001a*/ 	.short	(.L_17 - .L_16)
.L_16:
        /*001c*/ 	.word	0x00000000
        /*0020*/ 	.short	0x0002
        /*0022*/ 	.short	0x0010
        /*0024*/ 	.byte	0x00, 0xf0, 0x11, 0x00


	//----- nvinfo : EIATTR_KPARAM_INFO
	.align		4
.L_17:
        /*0028*/ 	.byte	0x04, 0x17
        /*002a*/ 	.short	(.L_19 - .L_18)
.L_18:
        /*002c*/ 	.word	0x00000000
        /*0030*/ 	.short	0x0001
        /*0032*/ 	.short	0x0008
        /*0034*/ 	.byte	0x00, 0xf5, 0x21, 0x00


	//----- nvinfo : EIATTR_KPARAM_INFO
	.align		4
.L_19:
        /*0038*/ 	.byte	0x04, 0x17
        /*003a*/ 	.short	(.L_21 - .L_20)
.L_20:
        /*003c*/ 	.word	0x00000000
        /*0040*/ 	.short	0x0000
        /*0042*/ 	.short	0x0000
        /*0044*/ 	.byte	0x00, 0xf5, 0x21, 0x00


	//----- nvinfo : EIATTR_SPARSE_MMA_MASK
	.align		4
.L_21:
        /*0048*/ 	.byte	0x03, 0x50
        /*004a*/ 	.short	0x0000


	//----- nvinfo : EIATTR_MAXREG_COUNT
	.align		4
        /*004c*/ 	.byte	0x03, 0x1b
        /*004e*/ 	.short	0x00ff


	//----- nvinfo : EIATTR_NUM_BARRIERS
	.align		4
        /*0050*/ 	.byte	0x02, 0x4c
        /*0052*/ 	.byte	0x01
	.zero		1


	//----- nvinfo : EIATTR_EXTERNS
	.align		4
        /*0054*/ 	.byte	0x04, 0x0f
        /*0056*/ 	.short	(.L_23 - .L_22)


	//   ....[0]....
	.align		4
.L_22:
        /*0058*/ 	.word	index@(vprintf)


	//----- nvinfo : EIATTR_MERCURY_ISA_VERSION
	.align		4
.L_23:
        /*005c*/ 	.byte	0x03, 0x5f
        /*005e*/ 	.short	0x0101


	//----- nvinfo : EIATTR_VRC_CTA_INIT_COUNT
	.align		4
        /*0060*/ 	.byte	0x02, 0x4a
	.zero		1
	.zero		1


	//----- nvinfo : EIATTR_SYSCALL_OFFSETS
	.align		4
        /*0064*/ 	.byte	0x04, 0x46
        /*0066*/ 	.short	(.L_25 - .L_24)


	//   ....[0]....
.L_24:
        /*0068*/ 	.word	0x00000370


	//   ....[1]....
        /*006c*/ 	.word	0x000006e0


	//   ....[2]....
        /*0070*/ 	.word	0x00000830


	//   ....[3]....
        /*0074*/ 	.word	0x000008d0


	//   ....[4]....
        /*0078*/ 	.word	0x00000970


	//   ....[5]....
        /*007c*/ 	.word	0x00000a10


	//   ....[6]....
        /*0080*/ 	.word	0x00000ab0


	//   ....[7]....
        /*0084*/ 	.word	0x00000b50


	//   ....[8]....
        /*0088*/ 	.word	0x00000bf0


	//   ....[9]....
        /*008c*/ 	.word	0x00000c90


	//   ....[10]....
        /*0090*/ 	.word	0x00000d30


	//   ....[11]....
        /*0094*/ 	.word	0x00000dd0


	//   ....[12]....
        /*0098*/ 	.word	0x00000e70


	//   ....[13]....
        /*009c*/ 	.word	0x00000f10


	//   ....[14]....
        /*00a0*/ 	.word	0x00000fb0


	//   ....[15]....
        /*00a4*/ 	.word	0x00001050


	//   ....[16]....
        /*00a8*/ 	.word	0x000010f0


	//   ....[17]....
        /*00ac*/ 	.word	0x00001190


	//   ....[18]....
        /*00b0*/ 	.word	0x000012c0


	//   ....[19]....
        /*00b4*/ 	.word	0x00001360


	//   ....[20]....
        /*00b8*/ 	.word	0x00001400


	//   ....[21]....
        /*00bc*/ 	.word	0x000014a0


	//   ....[22]....
        /*00c0*/ 	.word	0x00001540


	//   ....[23]....
        /*00c4*/ 	.word	0x000015e0


	//   ....[24]....
        /*00c8*/ 	.word	0x00001680


	//   ....[25]....
        /*00cc*/ 	.word	0x00001720


	//   ....[26]....
        /*00d0*/ 	.word	0x00001830


	//   ....[27]....
        /*00d4*/ 	.word	0x000018d0


	//   ....[28]....
        /*00d8*/ 	.word	0x00001970


	//   ....[29]....
        /*00dc*/ 	.word	0x00001a10


	//   ....[30]....
        /*00e0*/ 	.word	0x00001b20


	//   ....[31]....
        /*00e4*/ 	.word	0x00001be0


	//   ....[32]....
        /*00e8*/ 	.word	0x00001d00


	//   ....[33]....
        /*00ec*/ 	.word	0x00001e50


	//   ....[34]....
        /*00f0*/ 	.word	0x00001ef0


	//   ....[35]....
        /*00f4*/ 	.word	0x00001f90


	//   ....[36]....
        /*00f8*/ 	.word	0x00002030


	//   ....[37]....
        /*00fc*/ 	.word	0x000020d0


	//   ....[38]....
        /*0100*/ 	.word	0x00002170


	//   ....[39]....
        /*0104*/ 	.word	0x00002210


	//   ....[40]....
        /*0108*/ 	.word	0x000022b0


	//   ....[41]....
        /*010c*/ 	.word	0x00002470


	//   ....[42]....
        /*0110*/ 	.word	0x00002510


	//   ....[43]....
        /*0114*/ 	.word	0x000025b0


	//   ....[44]....
        /*0118*/ 	.word	0x00002650


	//   ....[45]....
        /*011c*/ 	.word	0x000027a0


	//   ....[46]....
        /*0120*/ 	.word	0x00002840


	//   ....[47]....
        /*0124*/ 	.word	0x00002970


	//   ....[48]....
        /*0128*/ 	.word	0x000029f0


	//   ....[49]....
        /*012c*/ 	.word	0x00002ab0


	//   ....[50]....
        /*0130*/ 	.word	0x00002b50


	//   ....[51]....
        /*0134*/ 	.word	0x00002bc0


	//   ....[52]....
        /*0138*/ 	.word	0x00002c60


	//   ....[53]....
        /*013c*/ 	.word	0x00002cd0


	//   ....[54]....
        /*0140*/ 	.word	0x00002d70


	//   ....[55]....
        /*0144*/ 	.word	0x00002de0


	//   ....[56]....
        /*0148*/ 	.word	0x00002e80


	//   ....[57]....
        /*014c*/ 	.word	0x00002ef0


	//   ....[58]....
        /*0150*/ 	.word	0x00002f90


	//   ....[59]....
        /*0154*/ 	.word	0x00003000


	//   ....[60]....
        /*0158*/ 	.word	0x000030a0


	//   ....[61]....
        /*015c*/ 	.word	0x00003110


	//   ....[62]....
        /*0160*/ 	.word	0x000031b0


	//   ....[63]....
        /*0164*/ 	.word	0x00003220


	//   ....[64]....
        /*0168*/ 	.word	0x000032c0


	//   ....[65]....
        /*016c*/ 	.word	0x00003330


	//   ....[66]....
        /*0170*/ 	.word	0x000033d0


	//   ....[67]....
        /*0174*/ 	.word	0x00003440


	//   ....[68]....
        /*0178*/ 	.word	0x000034e0


	//   ....[69]....
        /*017c*/ 	.word	0x00003550


	//   ....[70]....
        /*0180*/ 	.word	0x000035f0


	//   ....[71]....
        /*0184*/ 	.word	0x00003660


	//   ....[72]....
        /*0188*/ 	.word	0x00003700


	//   ....[73]....
        /*018c*/ 	.word	0x00003770


	//   ....[74]....
        /*0190*/ 	.word	0x00003810


	//   ....[75]....
        /*0194*/ 	.word	0x00003880


	//   ....[76]....
        /*0198*/ 	.word	0x00003920


	//   ....[77]....
        /*019c*/ 	.word	0x00003990


	//   ....[78]....
        /*01a0*/ 	.word	0x00003a30


	//   ....[79]....
        /*01a4*/ 	.word	0x00003aa0


	//   ....[80]....
        /*01a8*/ 	.word	0x00003b40


	//   ....[81]....
        /*01ac*/ 	.word	0x00003bb0


	//   ....[82]....
        /*01b0*/ 	.word	0x00003c50


	//   ....[83]....
        /*01b4*/ 	.word	0x00003cc0


	//   ....[84]....
        /*01b8*/ 	.word	0x00003d60


	//   ....[85]....
        /*01bc*/ 	.word	0x00003dd0


	//   ....[86]....
        /*01c0*/ 	.word	0x00003e70


	//   ....[87]....
        /*01c4*/ 	.word	0x00003ee0


	//   ....[88]....
        /*01c8*/ 	.word	0x00003f80


	//   ....[89]....
        /*01cc*/ 	.word	0x00003ff0


	//   ....[90]....
        /*01d0*/ 	.word	0x00004090


	//   ....[91]....
        /*01d4*/ 	.word	0x00004100


	//   ....[92]....
        /*01d8*/ 	.word	0x000041a0


	//   ....[93]....
        /*01dc*/ 	.word	0x00004210


	//   ....[94]....
        /*01e0*/ 	.word	0x000042b0


	//   ....[95]....
        /*01e4*/ 	.word	0x00004320


	//   ....[96]....
        /*01e8*/ 	.word	0x000043c0


	//   ....[97]....
        /*01ec*/ 	.word	0x00004430


	//   ....[98]....
        /*01f0*/ 	.word	0x000044d0


	//   ....[99]....
        /*01f4*/ 	.word	0x00004540


	//   ....[100]....
        /*01f8*/ 	.word	0x000045e0


	//   ....[101]....
        /*01fc*/ 	.word	0x00004650


	//----- nvinfo : EIATTR_EXIT_INSTR_OFFSETS
	.align		4
.L_25:
        /*0200*/ 	.byte	0x04, 0x1c
        /*0202*/ 	.short	(.L_27 - .L_26)


	//   ....[0]....
.L_26:
        /*0204*/ 	.word	0x000000d0


	//   ....[1]....
        /*0208*/ 	.word	0x00000640


	//   ....[2]....
        /*020c*/ 	.word	0x00002a20


	//   ....[3]....
        /*0210*/ 	.word	0x00004660


	//----- nvinfo : EIATTR_CRS_STACK_SIZE
	.align		4
.L_27:
        /*0214*/ 	.byte	0x04, 0x1e
        /*0216*/ 	.short	(.L_29 - .L_28)
.L_28:
        /*0218*/ 	.word	0x00000000


	//----- nvinfo : EIATTR_CBANK_PARAM_SIZE
	.align		4
.L_29:
        /*021c*/ 	.byte	0x03, 0x19
        /*021e*/ 	.short	0x0018


	//----- nvinfo : EIATTR_PARAM_CBANK
	.align		4
        /*0220*/ 	.byte	0x04, 0x0a
        /*0222*/ 	.short	(.L_31 - .L_30)
	.align		4
.L_30:
        /*0224*/ 	.word	index@(.nv.constant0._Z12compute_histPcPiii)
        /*0228*/ 	.short	0x0380
        /*022a*/ 	.short	0x0018


	//----- nvinfo : EIATTR_SW_WAR
	.align		4
.L_31:
        /*022c*/ 	.byte	0x04, 0x36
        /*022e*/ 	.short	(.L_33 - .L_32)
.L_32:
        /*0230*/ 	.word	0x00000008
.L_33:


//--------------------- .nv.callgraph             --------------------------
	.section	.nv.callgraph,"",@"SHT_CUDA_CALLGRAPH"
	.align	4
	.sectionentsize	8
	.align		4
        /*0000*/ 	.word	0x00000000
	.align		4
        /*0004*/ 	.word	0xffffffff
	.align		4
        /*0008*/ 	.word	index@(_Z12compute_histPcPiii)
	.align		4
        /*000c*/ 	.word	index@(vprintf)
	.align		4
        /*0010*/ 	.word	0x00000000
	.align		4
        /*0014*/ 	.word	0xfffffffe
	.align		4
        /*0018*/ 	.word	0x00000000
	.align		4
        /*001c*/ 	.word	0xfffffffd
	.align		4
        /*0020*/ 	.word	0x00000000
	.align		4
        /*0024*/ 	.word	0xfffffffc


//--------------------- .nv.constant4             --------------------------
	.section	.nv.constant4,"a",@progbits
	.align	8
	.align		8
.nv.constant4:
        /*0000*/ 	.dword	vprintf
	.align		8
        /*0008*/ 	.dword	$str
	.align		8
        /*0010*/ 	.dword	$str$1
	.align		8
        /*0018*/ 	.dword	$str$2
	.align		8
        /*0020*/ 	.dword	$str$3
	.align		8
        /*0028*/ 	.dword	$str$4
	.align		8
        /*0030*/ 	.dword	$str$5


//--------------------- .text._Z12compute_histPcPiii --------------------------
	.section	.text._Z12compute_histPcPiii,"ax",@progbits
	.align	128
        .global         _Z12compute_histPcPiii
        .type           _Z12compute_histPcPiii,@function
        .size           _Z12compute_histPcPiii,(.L_x_124 - _Z12compute_histPcPiii)
        .other          _Z12compute_histPcPiii,@"STO_CUDA_ENTRY STV_DEFAULT"
_Z12compute_histPcPiii:
.text._Z12compute_histPcPiii:
[----:B------:R-:W0:Y:S01]  /*0000*/  LDC R1, c[0x0][0x37c] ;  /* 0x0000df00ff017b82 */ /* 0x000e220000000800 */
[----:B------:R-:W1:Y:S01]  /*0010*/  S2R R23, SR_CTAID.X ;  /* 0x0000000000177919 */ /* 0x000e620000002500 */
[----:B------:R-:W2:Y:S01]  /*0020*/  LDCU UR5, c[0x0][0x2fc] ;  /* 0x00005f80ff0577ac */ /* 0x000ea20008000800 */
[----:B0-----:R-:W-:Y:S01]  /*0030*/  VIADD R1, R1, 0xfffffff8 ;  /* 0xfffffff801017836 */ /* 0x001fe20000000000 */
[----:B------:R-:W1:Y:S01]  /*0040*/  S2R R22, SR_TID.X ;  /* 0x0000000000167919 */ /* 0x000e620000002100 */
[----:B------:R-:W1:Y:S01]  /*0050*/  LDCU UR6, c[0x0][0x360] ;  /* 0x00006c00ff0677ac */ /* 0x000e620008000800 */
[----:B------:R-:W0:Y:S01]  /*0060*/  LDCU.64 UR8, c[0x0][0x390] ;  /* 0x00007200ff0877ac */ /* 0x000e220008000a00 */
[----:B------:R-:W3:Y:S02]  /*0070*/  LDCU UR4, c[0x0][0x2f8] ;  /* 0x00005f00ff0477ac */ /* 0x000ee40008000800 */
[----:B---3--:R-:W-:Y:S01]  /*0080*/  IADD3 R19, P1, PT, R1, UR4, RZ ;  /* 0x0000000401137c10 */ /* 0x008fe2000ff3e0ff */
[----:B-1----:R-:W-:-:S04]  /*0090*/  IMAD R22, R23, UR6, R22 ;  /* 0x0000000617167c24 */ /* 0x002fc8000f8e0216 */
[----:B--2---:R-:W-:Y:S02]  /*00a0*/  IMAD.X R17, RZ, RZ, UR5, P1 ;  /* 0x00000005ff117e24 */ /* 0x004fe400088e06ff */
[----:B------:R-:W-:-:S05]  /*00b0*/  IMAD R0, R22, 0x1a, RZ ;  /* 0x0000001a16007824 */ /* 0x000fca00078e02ff */
[----:B0-----:R-:W-:-:S13]  /*00c0*/  ISETP.GE.U32.AND P0, PT, R0, UR9, PT ;  /* 0x0000000900007c0c */ /* 0x001fda000bf06070 */
[----:B------:R-:W-:Y:S05]  /*00d0*/  @P0 EXIT ;  /* 0x000000000000094d */ /* 0x000fea0003800000 */
[----:B------:R-:W-:Y:S01]  /*00e0*/  UISETP.GE.AND UP0, UPT, UR8, 0x1, UPT ;  /* 0x000000010800788c */ /* 0x000fe2000bf06270 */
[----:B------:R-:W-:-:S08]  /*00f0*/  IMAD R23, R23, 0x34, RZ ;  /* 0x0000003417177824 */ /* 0x000fd000078e02ff */
[----:B------:R-:W-:Y:S05]  /*0100*/  BRA.U !UP0, `(.L_x_0) ;  /* 0x0000000108647547 */ /* 0x000fea000b800000 */
[----:B------:R-:W0:Y:S01]  /*0110*/  S2UR UR5, SR_CgaCtaId ;  /* 0x00000000000579c3 */ /* 0x000e220000008800 */
[----:B------:R-:W-:Y:S01]  /*0120*/  IMAD R4, R22, UR8, RZ ;  /* 0x0000000816047c24 */ /* 0x000fe2000f8e02ff */
[----:B------:R-:W-:Y:S01]  /*0130*/  BSSY.RECONVERGENT B0, `(.L_x_0) ;  /* 0x0000016000007945 */ /* 0x000fe20003800200 */
[----:B------:R-:W-:Y:S01]  /*0140*/  UMOV UR4, 0x400 ;  /* 0x0000040000047882 */ /* 0x000fe20000000000 */
[----:B------:R-:W1:Y:S01]  /*0150*/  LDCU.64 UR6, c[0x0][0x358] ;  /* 0x00006b00ff0677ac */ /* 0x000e620008000a00 */
[----:B------:R-:W-:Y:S01]  /*0160*/  VIADD R5, R4, UR8 ;  /* 0x0000000804057c36 */ /* 0x000fe20008000000 */
[----:B------:R-:W2:Y:S02]  /*0170*/  LDCU.64 UR10, c[0x0][0x380] ;  /* 0x00007000ff0a77ac */ /* 0x000ea40008000a00 */
[----:B012---:R-:W-:-:S12]  /*0180*/  ULEA UR4, UR5, UR4, 0x18 ;  /* 0x0000000405047291 */ /* 0x007fd8000f8ec0ff */
.L_x_2:
[----:B------:R-:W-:-:S04]  /*0190*/  IADD3 R2, P0, PT, R4, UR10, RZ ;  /* 0x0000000a04027c10 */ /* 0x000fc8000ff1e0ff */
[----:B------:R-:W-:-:S05]  /*01a0*/  LEA.HI.X.SX32 R3, R4, UR11, 0x1, P0 ;  /* 0x0000000b04037c11 */ /* 0x000fca00080f0eff */
[----:B------:R-:W2:Y:S02]  /*01b0*/  LDG.E.U8 R2, desc[UR6][R2.64] ;  /* 0x0000000602027981 */ /* 0x000ea4000c1e1100 */
[----:B--2---:R-:W-:-:S13]  /*01c0*/  ISETP.NE.AND P0, PT, R2, RZ, PT ;  /* 0x000000ff0200720c */ /* 0x004fda0003f05270 */
[----:B------:R-:W-:Y:S05]  /*01d0*/  @!P0 BRA `(.L_x_1) ;  /* 0x00000000002c8947 */ /* 0x000fea0003800000 */
[----:B------:R-:W-:Y:S01]  /*01e0*/  IADD3 R3, PT, PT, R2, -0x61, RZ ;  /* 0xffffff9f02037810 */ /* 0x000fe20007ffe0ff */
[----:B------:R-:W-:-:S03]  /*01f0*/  VIADD R4, R4, 0x1 ;  /* 0x0000000104047836 */ /* 0x000fc60000000000 */
[----:B------:R-:W-:-:S04]  /*0200*/  LOP3.LUT R3, R3, 0xff, RZ, 0xc0, !PT ;  /* 0x000000ff03037812 */ /* 0x000fc800078ec0ff */
[----:B------:R-:W-:-:S13]  /*0210*/  ISETP.GT.U32.AND P0, PT, R3, 0x19, PT ;  /* 0x000000190300780c */ /* 0x000fda0003f04070 */
[----:B------:R-:W-:-:S05]  /*0220*/  @!P0 IMAD.IADD R3, R0, 0x1, R3 ;  /* 0x0000000100038824 */ /* 0x000fca00078e0203 */
[----:B------:R-:W-:-:S05]  /*0230*/  @!P0 LEA R3, R3, UR4, 0x2 ;  /* 0x0000000403038c11 */ /* 0x000fca000f8e10ff */
[----:B------:R-:W0:Y:S02]  /*0240*/  @!P0 LDS R2, [R3] ;  /* 0x0000000003028984 */ /* 0x000e240000000800 */
[----:B0-----:R-:W-:-:S05]  /*0250*/  @!P0 VIADD R2, R2, 0x1 ;  /* 0x0000000102028836 */ /* 0x001fca0000000000 */
[----:B------:R0:W-:Y:S01]  /*0260*/  @!P0 STS [R3], R2 ;  /* 0x0000000203008388 */ /* 0x0001e20000000800 */
[----:B------:R-:W-:-:S13]  /*0270*/  ISETP.GE.AND P0, PT, R4, R5, PT ;  /* 0x000000050400720c */ /* 0x000fda0003f06270 */
[----:B0-----:R-:W-:Y:S05]  /*0280*/  @!P0 BRA `(.L_x_2) ;  /* 0xfffffffc00c08947 */ /* 0x001fea000383ffff */
.L_x_1:
[----:B------:R-:W-:Y:S05]  /*0290*/  BSYNC.RECONVERGENT B0 ;  /* 0x0000000000007941 */ /* 0x000fea0003800200 */
.L_x_0:
[----:B------:R-:W-:Y:S01]  /*02a0*/  LOP3.LUT R0, R22, 0x1, RZ, 0xc0, !PT ;  /* 0x0000000116007812 */ /* 0x000fe200078ec0ff */
[----:B------:R-:W-:Y:S03]  /*02b0*/  BAR.SYNC.DEFER_BLOCKING 0x0 ;  /* 0x0000000000007b1d */ /* 0x000fe60000010000 */
[----:B------:R-:W-:-:S13]  /*02c0*/  ISETP.NE.U32.AND P0, PT, R0, 0x1, PT ;  /* 0x000000010000780c */ /* 0x000fda0003f05070 */
[----:B------:R-:W-:Y:S05]  /*02d0*/  @!P0 BRA `(.L_x_3) ;  /* 0x0000000000bc8947 */ /* 0x000fea0003800000 */
[----:B------:R-:W-:Y:S01]  /*02e0*/  MOV R0, 0x0 ;  /* 0x0000000000007802 */ /* 0x000fe20000000f00 */
[----:B------:R0:W-:Y:S01]  /*02f0*/  STL.64 [R1], R22 ;  /* 0x0000001601007387 */ /* 0x0001e20000100a00 */
[----:B------:R-:W1:Y:S01]  /*0300*/  LDCU.64 UR4, c[0x4][0x8] ;  /* 0x01000100ff0477ac */ /* 0x000e620008000a00 */
[----:B------:R-:W-:Y:S01]  /*0310*/  IMAD.MOV.U32 R6, RZ, RZ, R19 ;  /* 0x000000ffff067224 */ /* 0x000fe200078e0013 */
[----:B------:R0:W2:Y:S01]  /*0320*/  LDC.64 R2, c[0x4][R0] ;  /* 0x0100000000027b82 */ /* 0x0000a20000000a00 */
[----:B------:R-:W-:Y:S01]  /*0330*/  IMAD.MOV.U32 R7, RZ, RZ, R17 ;  /* 0x000000ffff077224 */ /* 0x000fe200078e0011 */
[----:B-1----:R-:W-:Y:S01]  /*0340*/  MOV R4, UR4 ;  /* 0x0000000400047c02 */ /* 0x002fe20008000f00 */
[----:B0-----:R-:W-:-:S07]  /*0350*/  IMAD.U32 R5, RZ, RZ, UR5 ;  /* 0x00000005ff057e24 */ /* 0x001fce000f8e00ff */
[----:B------:R-:W-:-:S07]  /*0360*/  LEPC R20, `(.L_x_4) ;  /* 0x000000001014794e */ /* 0x000fce0000000000 */
[----:B--2---:R-:W-:Y:S05]  /*0370*/  CALL.ABS.NOINC R2 ;  /* 0x0000000002007343 */ /* 0x004fea0003c00000 */
.L_x_4:
[----:B------:R-:W0:Y:S01]  /*0380*/  S2R R4, SR_CgaCtaId ;  /* 0x0000000000047919 */ /* 0x000e220000008800 */
[----:B------:R-:W-:Y:S01]  /*0390*/  MOV R3, 0x400 ;  /* 0x0000040000037802 */ /* 0x000fe20000000f00 */
[----:B------:R-:W-:Y:S01]  /*03a0*/  HFMA2 R0, -RZ, RZ, 0, 0 ;  /* 0x00000000ff007431 */ /* 0x000fe200000001ff */
[----:B------:R-:W-:Y:S01]  /*03b0*/  BSSY.RECONVERGENT B0, `(.L_x_5) ;  /* 0x000000c000007945 */ /* 0x000fe20003800200 */
[----:B------:R-:W-:Y:S01]  /*03c0*/  IMAD.MOV.U32 R2, RZ, RZ, R23 ;  /* 0x000000ffff027224 */ /* 0x000fe200078e0017 */
[----:B0-----:R-:W-:-:S07]  /*03d0*/  LEA R13, R4, R3, 0x18 ;  /* 0x00000003040d7211 */ /* 0x001fce00078ec0ff */
.L_x_6:
[----:B0-----:R-:W-:Y:S01]  /*03e0*/  IMAD R3, R2, 0x4, R13 ;  /* 0x0000000402037824 */ /* 0x001fe200078e020d */
[----:B------:R-:W-:Y:S01]  /*03f0*/  IADD3 R0, PT, PT, R0, 0x1, RZ ;  /* 0x0000000100007810 */ /* 0x000fe20007ffe0ff */
[----:B------:R-:W-:-:S03]  /*0400*/  VIADD R2, R2, 0x1 ;  /* 0x0000000102027836 */ /* 0x000fc60000000000 */
[----:B------:R-:W-:Y:S01]  /*0410*/  LDS R4, [R3+0x68] ;  /* 0x0000680003047984 */ /* 0x000fe20000000800 */
[----:B------:R-:W-:-:S03]  /*0420*/  ISETP.NE.AND P0, PT, R0, 0x2, PT ;  /* 0x000000020000780c */ /* 0x000fc60003f05270 */
[----:B------:R-:W0:Y:S02]  /*0430*/  LDS R5, [R3] ;  /* 0x0000000003057984 */ /* 0x000e240000000800 */
[----:B0-----:R-:W-:-:S05]  /*0440*/  IMAD.IADD R4, R4, 0x1, R5 ;  /* 0x0000000104047824 */ /* 0x001fca00078e0205 */
[----:B------:R0:W-:Y:S03]  /*0450*/  STS [R3], R4 ;  /* 0x0000000403007388 */ /* 0x0001e60000000800 */
[----:B------:R-:W-:Y:S05]  /*0460*/  @P0 BRA `(.L_x_6) ;  /* 0xfffffffc00dc0947 */ /* 0x000fea000383ffff */
[----:B------:R-:W-:Y:S05]  /*0470*/  BSYNC.RECONVERGENT B0 ;  /* 0x0000000000007941 */ /* 0x000fea0003800200 */
.L_x_5:
[----:B0-----:R-:W-:-:S07]  /*0480*/  VIADD R3, R23, 0x16 ;  /* 0x0000001617037836 */ /* 0x001fce0000000000 */
.L_x_7:
[C---:B0-----:R-:W-:Y:S01]  /*0490*/  IMAD R15, R2.reuse, 0x4, R13 ;  /* 0x00000004020f7824 */ /* 0x041fe200078e020d */
[C---:B------:R-:W-:Y:S02]  /*04a0*/  ISETP.NE.AND P0, PT, R2.reuse, R3, PT ;  /* 0x000000030200720c */ /* 0x040fe40003f05270 */
[----:B------:R-:W-:Y:S02]  /*04b0*/  IADD3 R2, PT, PT, R2, 0x4, RZ ;  /* 0x0000000402027810 */ /* 0x000fe40007ffe0ff */
[----:B------:R-:W-:Y:S04]  /*04c0*/  LDS R0, [R15+0x68] ;  /* 0x000068000f007984 */ /* 0x000fe80000000800 */
[----:B------:R-:W0:Y:S04]  /*04d0*/  LDS R5, [R15] ;  /* 0x000000000f057984 */ /* 0x000e280000000800 */
[----:B------:R-:W-:Y:S04]  /*04e0*/  LDS R4, [R15+0x6c] ;  /* 0x00006c000f047984 */ /* 0x000fe80000000800 */
[----:B------:R-:W1:Y:S04]  /*04f0*/  LDS R7, [R15+0x4] ;  /* 0x000004000f077984 */ /* 0x000e680000000800 */
[----:B------:R-:W-:Y:S04]  /*0500*/  LDS R6, [R15+0x70] ;  /* 0x000070000f067984 */ /* 0x000fe80000000800 */
[----:B------:R-:W2:Y:S04]  /*0510*/  LDS R9, [R15+0x8] ;  /* 0x000008000f097984 */ /* 0x000ea80000000800 */
[----:B------:R-:W-:Y:S04]  /*0520*/  LDS R8, [R15+0x74] ;  /* 0x000074000f087984 */ /* 0x000fe80000000800 */
[----:B------:R-:W3:Y:S01]  /*0530*/  LDS R11, [R15+0xc] ;  /* 0x00000c000f0b7984 */ /* 0x000ee20000000800 */
[----:B0-----:R-:W-:-:S05]  /*0540*/  IADD3 R0, PT, PT, R0, R5, RZ ;  /* 0x0000000500007210 */ /* 0x001fca0007ffe0ff */
[----:B------:R0:W-:Y:S01]  /*0550*/  STS [R15], R0 ;  /* 0x000000000f007388 */ /* 0x0001e20000000800 */
[----:B-1----:R-:W-:-:S05]  /*0560*/  IMAD.IADD R4, R4, 0x1, R7 ;  /* 0x0000000104047824 */ /* 0x002fca00078e0207 */
[----:B------:R0:W-:Y:S01]  /*0570*/  STS [R15+0x4], R4 ;  /* 0x000004040f007388 */ /* 0x0001e20000000800 */
[----:B--2---:R-:W-:-:S05]  /*0580*/  IMAD.IADD R6, R6, 0x1, R9 ;  /* 0x0000000106067824 */ /* 0x004fca00078e0209 */
[----:B------:R0:W-:Y:S01]  /*0590*/  STS [R15+0x8], R6 ;  /* 0x000008060f007388 */ /* 0x0001e20000000800 */
[----:B---3--:R-:W-:-:S05]  /*05a0*/  IMAD.IADD R8, R8, 0x1, R11 ;  /* 0x0000000108087824 */ /* 0x008fca00078e020b */
[----:B------:R0:W-:Y:S01]  /*05b0*/  STS [R15+0xc], R8 ;  /* 0x00000c080f007388 */ /* 0x0001e20000000800 */
[----:B------:R-:W-:Y:S05]  /*05c0*/  @P0 BRA `(.L_x_7) ;  /* 0xfffffffc00b00947 */ /* 0x000fea000383ffff */
.L_x_3:
[----:B------:R-:W-:Y:S05]  /*05d0*/  WARPSYNC.ALL ;  /* 0x0000000000007948 */ /* 0x000fea0003800000 */
[----:B------:R-:W1:Y:S08]  /*05e0*/  LDC R18, c[0x0][0x394] ;  /* 0x0000e500ff127b82 */ /* 0x000e700000000800 */
[----:B------:R-:W-:Y:S01]  /*05f0*/  BAR.SYNC.DEFER_BLOCKING 0x0 ;  /* 0x0000000000007b1d */ /* 0x000fe20000010000 */
[----:B------:R-:W-:Y:S01]  /*0600*/  ISETP.NE.AND P0, PT, R22, RZ, PT ;  /* 0x000000ff1600720c */ /* 0x000fe20003f05270 */
[----:B-1----:R-:W-:-:S05]  /*0610*/  IMAD.HI R18, R18, 0x4ec4ec4f, RZ ;  /* 0x4ec4ec4f12127827 */ /* 0x002fca00078e02ff */
[----:B------:R-:W-:-:S04]  /*0620*/  SHF.R.U32.HI R3, RZ, 0x1f, R18 ;  /* 0x0000001fff037819 */ /* 0x000fc80000011612 */
[----:B------:R-:W-:-:S03]  /*0630*/  LEA.HI.SX32 R18, R18, R3, 0x1c ;  /* 0x0000000312127211 */ /* 0x000fc600078fe2ff */
[----:B------:R-:W-:Y:S05]  /*0640*/  @P0 EXIT ;  /* 0x000000000000094d */ /* 0x000fea0003800000 */
[----:B0-----:R-:W-:Y:S01]  /*0650*/  MOV R0, 0x0 ;  /* 0x0000000000007802 */ /* 0x001fe20000000f00 */
[----:B------:R0:W-:Y:S01]  /*0660*/  STL [R1], R18 ;  /* 0x0000001201007387 */ /* 0x0001e20000100800 */
[----:B------:R-:W1:Y:S01]  /*0670*/  LDCU.64 UR4, c[0x4][0x10] ;  /* 0x01000200ff0477ac */ /* 0x000e620008000a00 */
[----:B------:R-:W-:Y:S01]  /*0680*/  IMAD.MOV.U32 R6, RZ, RZ, R19 ;  /* 0x000000ffff067224 */ /* 0x000fe200078e0013 */
[----:B------:R0:W2:Y:S01]  /*0690*/  LDC.64 R2, c[0x4][R0] ;  /* 0x0100000000027b82 */ /* 0x0000a20000000a00 */
[----:B------:R-:W-:Y:S01]  /*06a0*/  MOV R7, R17 ;  /* 0x0000001100077202 */ /* 0x000fe20000000f00 */
[----:B-1----:R-:W-:Y:S02]  /*06b0*/  IMAD.U32 R4, RZ, RZ, UR4 ;  /* 0x00000004ff047e24 */ /* 0x002fe4000f8e00ff */
[----:B0-----:R-:W-:-:S07]  /*06c0*/  IMAD.U32 R5, RZ, RZ, UR5 ;  /* 0x00000005ff057e24 */ /* 0x001fce000f8e00ff */
[----:B------:R-:W-:-:S07]  /*06d0*/  LEPC R20, `(.L_x_8) ;  /* 0x000000001014794e */ /* 0x000fce0000000000 */
[----:B--2---:R-:W-:Y:S05]  /*06e0*/  CALL.ABS.NOINC R2 ;  /* 0x0000000002007343 */ /* 0x004fea0003c00000 */
.L_x_8:
[----:B------:R-:W0:Y:S02]  /*06f0*/  LDCU UR4, c[0x0][0x394] ;  /* 0x00007280ff0477ac */ /* 0x000e240008000800 */
[----:B0-----:R-:W-:-:S09]  /*0700*/  UISETP.GE.AND UP0, UPT, UR4, 0x34, UPT ;  /* 0x000000340400788c */ /* 0x001fd2000bf06270 */
[----:B------:R-:W-:Y:S05]  /*0710*/  BRA.U !UP0, `(.L_x_9) ;  /* 0x0000002108c87547 */ /* 0x000fea000b800000 */
[C---:B------:R-:W-:Y:S01]  /*0720*/  VIADD R0, R18.reuse, 0xffffffff ;  /* 0xffffffff12007836 */ /* 0x040fe20000000000 */
[----:B------:R-:W-:Y:S01]  /*0730*/  LOP3.LUT R23, R18, 0xf, RZ, 0xc0, !PT ;  /* 0x0000000f12177812 */ /* 0x000fe200078ec0ff */
[----:B------:R-:W-:-:S03]  /*0740*/  IMAD.MOV.U32 R24, RZ, RZ, RZ ;  /* 0x000000ffff187224 */ /* 0x000fc600078e00ff */
[----:B------:R-:W-:-:S13]  /*0750*/  ISETP.GE.U32.AND P0, PT, R0, 0xf, PT ;  /* 0x0000000f0000780c */ /* 0x000fda0003f06070 */
[----:B------:R-:W-:Y:S05]  /*0760*/  @!P0 BRA `(.L_x_10) ;  /* 0x00000008009c8947 */ /* 0x000fea0003800000 */
[----:B------:R-:W-:Y:S01]  /*0770*/  BSSY.RECONVERGENT B6, `(.L_x_10) ;  /* 0x00000a6000067945 */ /* 0x000fe20003800200 */
[----:B------:R-:W-:Y:S01]  /*0780*/  LOP3.LUT R24, R18, 0x3fffff0, RZ, 0xc0, !PT ;  /* 0x03fffff012187812 */ /* 0x000fe200078ec0ff */
[----:B------:R-:W-:-:S07]  /*0790*/  IMAD.MOV.U32 R22, RZ, RZ, RZ ;  /* 0x000000ffff167224 */ /* 0x000fce00078e00ff */
.L_x_27:
[----:B------:R-:W-:Y:S01]  /*07a0*/  MOV R16, 0x0 ;  /* 0x0000000000107802 */ /* 0x000fe20000000f00 */
[----:B------:R0:W-:Y:S01]  /*07b0*/  STL [R1], R22 ;  /* 0x0000001601007387 */ /* 0x0001e20000100800 */
        /* <DEDUP_REMOVED lines=8> */
.L_x_11:
[----:B------:R-:W-:Y:S01]  /*0840*/  IADD3 R0, PT, PT, R22, 0x1, RZ ;  /* 0x0000000116007810 */ /* 0x000fe20007ffe0ff */
[----:B------:R0:W1:Y:S01]  /*0850*/  LDC.64 R2, c[0x4][R16] ;  /* 0x0100000010027b82 */ /* 0x0000620000000a00 */
[----:B------:R-:W2:Y:S01]  /*0860*/  LDCU.64 UR4, c[0x4][0x18] ;  /* 0x01000300ff0477ac */ /* 0x000ea20008000a00 */
[----:B------:R-:W-:Y:S01]  /*0870*/  IMAD.MOV.U32 R6, RZ, RZ, R19 ;  /* 0x000000ffff067224 */ /* 0x000fe200078e0013 */
[----:B------:R-:W-:Y:S01]  /*0880*/  MOV R7, R17 ;  /* 0x0000001100077202 */ /* 0x000fe20000000f00 */
[----:B------:R0:W-:Y:S01]  /*0890*/  STL [R1], R0 ;  /* 0x0000000001007387 */ /* 0x0001e20000100800 */
[----:B--2---:R-:W-:Y:S02]  /*08a0*/  IMAD.U32 R4, RZ, RZ, UR4 ;  /* 0x00000004ff047e24 */ /* 0x004fe4000f8e00ff */
[----:B0-----:R-:W-:-:S07]  /*08b0*/  IMAD.U32 R5, RZ, RZ, UR5 ;  /* 0x00000005ff057e24 */ /* 0x001fce000f8e00ff */
[----:B------:R-:W-:-:S07]  /*08c0*/  LEPC R20, `(.L_x_12) ;  /* 0x000000001014794e */ /* 0x000fce0000000000 */
[----:B-1----:R-:W-:Y:S05]  /*08d0*/  CALL.ABS.NOINC R2 ;  /* 0x0000000002007343 */ /* 0x002fea0003c00000 */
.L_x_12:
[----:B------:R-:W-:Y:S01]  /*08e0*/  VIADD R0, R22, 0x2 ;  /* 0x0000000216007836 */ /* 0x000fe20000000000 */
[----:B------:R0:W1:Y:S01]  /*08f0*/  LDC.64 R2, c[0x4][R16] ;  /* 0x0100000010027b82 */ /* 0x0000620000000a00 */
[----:B------:R-:W2:Y:S01]  /*0900*/  LDCU.64 UR4, c[0x4][0x18] ;  /* 0x01000300ff0477ac */ /* 0x000ea20008000a00 */
[----:B------:R-:W-:Y:S01]  /*0910*/  MOV R6, R19 ;  /* 0x0000001300067202 */ /* 0x000fe20000000f00 */
[----:B------:R-:W-:Y:S01]  /*0920*/  IMAD.MOV.U32 R7, RZ, RZ, R17 ;  /* 0x000000ffff077224 */ /* 0x000fe200078e0011 */
[----:B------:R0:W-:Y:S01]  /*0930*/  STL [R1], R0 ;  /* 0x0000000001007387 */ /* 0x0001e20000100800 */
[----:B--2---:R-:W-:Y:S02]  /*0940*/  IMAD.U32 R4, RZ, RZ, UR4 ;  /* 0x00000004ff047e24 */ /* 0x004fe4000f8e00ff */
[----:B0-----:R-:W-:-:S07]  /*0950*/  IMAD.U32 R5, RZ, RZ, UR5 ;  /* 0x00000005ff057e24 */ /* 0x001fce000f8e00ff */
[----:B------:R-:W-:-:S07]  /*0960*/  LEPC R20, `(.L_x_13) ;  /* 0x000000001014794e */ /* 0x000fce0000000000 */
[----:B-1----:R-:W-:Y:S05]  /*0970*/  CALL.ABS.NOINC R2 ;  /* 0x0000000002007343 */ /* 0x002fea0003c00000 */
.L_x_13:
[----:B------:R-:W-:Y:S01]  /*0980*/  VIADD R0, R22, 0x3 ;  /* 0x0000000316007836 */ /* 0x000fe20000000000 */
[----:B------:R0:W1:Y:S01]  /*0990*/  LDC.64 R2, c[0x4][R16] ;  /* 0x0100000010027b82 */ /* 0x0000620000000a00 */
[----:B------:R-:W2:Y:S01]  /*09a0*/  LDCU.64 UR4, c[0x4][0x18] ;  /* 0x01000300ff0477ac */ /* 0x000ea20008000a00 */
[----:B------:R-:W-:Y:S02]  /*09b0*/  IMAD.MOV.U32 R6, RZ, RZ, R19 ;  /* 0x000000ffff067224 */ /* 0x000fe400078e0013 */
[----:B------:R0:W-:Y:S01]  /*09c0*/  STL [R1], R0 ;  /* 0x0000000001007387 */ /* 0x0001e20000100800 */
[----:B------:R-:W-:Y:S02]  /*09d0*/  IMAD.MOV.U32 R7, RZ, RZ, R17 ;  /* 0x000000ffff077224 */ /* 0x000fe400078e0011 */
[----:B--2---:R-:W-:Y:S01]  /*09e0*/  IMAD.U32 R4, RZ, RZ, UR4 ;  /* 0x00000004ff047e24 */ /* 0x004fe2000f8e00ff */
[----:B0-----:R-:W-:-:S07]  /*09f0*/  MOV R5, UR5 ;  /* 0x0000000500057c02 */ /* 0x001fce0008000f00 */
[----:B------:R-:W-:-:S07]  /*0a00*/  LEPC R20, `(.L_x_14) ;  /* 0x000000001014794e */ /* 0x000fce0000000000 */
[----:B-1----:R-:W-:Y:S05]  /*0a10*/  CALL.ABS.NOINC R2 ;  /* 0x0000000002007343 */ /* 0x002fea0003c00000 */
.L_x_14:
[----:B------:R-:W-:Y:S01]  /*0a20*/  VIADD R0, R22, 0x4 ;  /* 0x0000000416007836 */ /* 0x000fe20000000000 */
[----:B------:R0:W1:Y:S01]  /*0a30*/  LDC.64 R2, c[0x4][R16] ;  /* 0x0100000010027b82 */ /* 0x0000620000000a00 */
[----:B------:R-:W2:Y:S01]  /*0a40*/  LDCU.64 UR4, c[0x4][0x18] ;  /* 0x01000300ff0477ac */ /* 0x000ea20008000a00 */
[----:B------:R-:W-:Y:S02]  /*0a50*/  IMAD.MOV.U32 R6, RZ, RZ, R19 ;  /* 0x000000ffff067224 */ /* 0x000fe400078e0013 */
[----:B------:R0:W-:Y:S01]  /*0a60*/  STL [R1], R0 ;  /* 0x0000000001007387 */ /* 0x0001e20000100800 */
[----:B------:R-:W-:Y:S01]  /*0a70*/  IMAD.MOV.U32 R7, RZ, RZ, R17 ;  /* 0x000000ffff077224 */ /* 0x000fe200078e0011 */
[----:B--2---:R-:W-:Y:S01]  /*0a80*/  MOV R4, UR4 ;  /* 0x0000000400047c02 */ /* 0x004fe20008000f00 */
[----:B0-----:R-:W-:-:S07]  /*0a90*/  IMAD.U32 R5, RZ, RZ, UR5 ;  /* 0x00000005ff057e24 */ /* 0x001fce000f8e00ff */
[----:B------:R-:W-:-:S07]  /*0aa0*/  LEPC R20, `(.L_x_15) ;  /* 0x000000001014794e */ /* 0x000fce0000000000 */
[----:B-1----:R-:W-:Y:S05]  /*0ab0*/  CALL.ABS.NOINC R2 ;  /* 0x0000000002007343 */ /* 0x002fea0003c00000 */
.L_x_15:
        /* <DEDUP_REMOVED lines=10> */
.L_x_16:
        /* <DEDUP_REMOVED lines=10> */
.L_x_17:
        /* <DEDUP_REMOVED lines=10> */
.L_x_18:
        /* <DEDUP_REMOVED lines=10> */
.L_x_19:
        /* <DEDUP_REMOVED lines=10> */
.L_x_20:
        /* <DEDUP_REMOVED lines=10> */
.L_x_21:
        /* <DEDUP_REMOVED lines=10> */
.L_x_22:
        /* <DEDUP_REMOVED lines=10> */
.L_x_23:
        /* <DEDUP_REMOVED lines=10> */
.L_x_24:
        /* <DEDUP_REMOVED lines=10> */
.L_x_25:
        /* <DEDUP_REMOVED lines=10> */
.L_x_26:
[----:B------:R-:W-:-:S05]  /*11a0*/  VIADD R22, R22, 0x10 ;  /* 0x0000001016167836 */ /* 0x000fca0000000000 */
[----:B------:R-:W-:-:S13]  /*11b0*/  ISETP.NE.AND P0, PT, R22, R24, PT ;  /* 0x000000181600720c */ /* 0x000fda0003f05270 */
[----:B------:R-:W-:Y:S05]  /*11c0*/  @P0 BRA `(.L_x_27) ;  /* 0xfffffff400740947 */ /* 0x000fea000383ffff */
[----:B------:R-:W-:Y:S05]  /*11d0*/  BSYNC.RECONVERGENT B6 ;  /* 0x0000000000067941 */ /* 0x000fea0003800200 */
.L_x_10:
[----:B------:R-:W-:-:S13]  /*11e0*/  ISETP.NE.AND P0, PT, R23, RZ, PT ;  /* 0x000000ff1700720c */ /* 0x000fda0003f05270 */
[----:B------:R-:W-:Y:S05]  /*11f0*/  @!P0 BRA `(.L_x_28) ;  /* 0x00000008005c8947 */ /* 0x000fea0003800000 */
[----:B------:R-:W-:Y:S02]  /*1200*/  ISETP.GE.U32.AND P0, PT, R23, 0x8, PT ;  /* 0x000000081700780c */ /* 0x000fe40003f06070 */
[----:B------:R-:W-:-:S11]  /*1210*/  LOP3.LUT R16, R18, 0x7, RZ, 0xc0, !PT ;  /* 0x0000000712107812 */ /* 0x000fd600078ec0ff */
[----:B------:R-:W-:Y:S05]  /*1220*/  @!P0 BRA `(.L_x_29) ;  /* 0x0000000400448947 */ /* 0x000fea0003800000 */
        /* <DEDUP_REMOVED lines=10> */
.L_x_30:
        /* <DEDUP_REMOVED lines=10> */
.L_x_31:
        /* <DEDUP_REMOVED lines=10> */
.L_x_32:
        /* <DEDUP_REMOVED lines=10> */
.L_x_33:
        /* <DEDUP_REMOVED lines=10> */
.L_x_34:
        /* <DEDUP_REMOVED lines=10> */
.L_x_35:
        /* <DEDUP_REMOVED lines=10> */
.L_x_36:
[----:B------:R-:W-:Y:S01]  /*1690*/  VIADD R0, R24, 0x7 ;  /* 0x0000000718007836 */ /* 0x000fe20000000000 */
[----:B------:R-:W0:Y:S01]  /*16a0*/  LDC.64 R2, c[0x4][R2] ;  /* 0x0100000002027b82 */ /* 0x000e220000000a00 */
[----:B------:R-:W1:Y:S01]  /*16b0*/  LDCU.64 UR4, c[0x4][0x18] ;  /* 0x01000300ff0477ac */ /* 0x000e620008000a00 */
[----:B------:R-:W-:Y:S02]  /*16c0*/  IMAD.MOV.U32 R6, RZ, RZ, R19 ;  /* 0x000000ffff067224 */ /* 0x000fe400078e0013 */
[----:B------:R2:W-:Y:S01]  /*16d0*/  STL [R1], R0 ;  /* 0x0000000001007387 */ /* 0x0005e20000100800 */
[----:B------:R-:W-:Y:S02]  /*16e0*/  IMAD.MOV.U32 R7, RZ, RZ, R17 ;  /* 0x000000ffff077224 */ /* 0x000fe400078e0011 */
[----:B-1----:R-:W-:Y:S01]  /*16f0*/  IMAD.U32 R4, RZ, RZ, UR4 ;  /* 0x00000004ff047e24 */ /* 0x002fe2000f8e00ff */
[----:B--2---:R-:W-:-:S07]  /*1700*/  MOV R5, UR5 ;  /* 0x0000000500057c02 */ /* 0x004fce0008000f00 */
[----:B------:R-:W-:-:S07]  /*1710*/  LEPC R20, `(.L_x_37) ;  /* 0x000000001014794e */ /* 0x000fce0000000000 */
[----:B0-----:R-:W-:Y:S05]  /*1720*/  CALL.ABS.NOINC R2 ;  /* 0x0000000002007343 */ /* 0x001fea0003c00000 */
.L_x_37:
[----:B------:R-:W-:-:S07]  /*1730*/  VIADD R24, R24, 0x8 ;  /* 0x0000000818187836 */ /* 0x000fce0000000000 */
.L_x_29:
[----:B------:R-:W-:Y:S01]  /*1740*/  ISETP.NE.AND P0, PT, R16, RZ, PT ;  /* 0x000000ff1000720c */ /* 0x000fe20003f05270 */
[----:B------:R-:W-:-:S12]  /*1750*/  BSSY.RECONVERGENT B6, `(.L_x_28) ;  /* 0x0000041000067945 */ /* 0x000fd80003800200 */
        /* <DEDUP_REMOVED lines=14> */
.L_x_40:
        /* <DEDUP_REMOVED lines=10> */
.L_x_41:
        /* <DEDUP_REMOVED lines=10> */
.L_x_42:
        /* <DEDUP_REMOVED lines=10> */
.L_x_43:
[----:B------:R-:W-:-:S07]  /*1a20*/  VIADD R24, R24, 0x4 ;  /* 0x0000000418187836 */ /* 0x000fce0000000000 */
.L_x_39:
[----:B------:R-:W-:-:S13]  /*1a30*/  ISETP.NE.AND P0, PT, R16, RZ, PT ;  /* 0x000000ff1000720c */ /* 0x000fda0003f05270 */
[----:B------:R-:W-:Y:S05]  /*1a40*/  @!P0 BRA `(.L_x_38) ;  /* 0x0000000000448947 */ /* 0x000fea0003800000 */
[----:B------:R-:W-:-:S07]  /*1a50*/  HFMA2 R23, -RZ, RZ, 0, 0 ;  /* 0x00000000ff177431 */ /* 0x000fce00000001ff */
.L_x_45:
[----:B------:R-:W-:Y:S01]  /*1a60*/  MOV R2, 0x0 ;  /* 0x0000000000027802 */ /* 0x000fe20000000f00 */
[----:B------:R0:W-:Y:S01]  /*1a70*/  STL [R1], R24 ;  /* 0x0000001801007387 */ /* 0x0001e20000100800 */
[----:B------:R-:W1:Y:S01]  /*1a80*/  LDCU.64 UR4, c[0x4][0x18] ;  /* 0x01000300ff0477ac */ /* 0x000e620008000a00 */
[----:B------:R-:W-:Y:S01]  /*1a90*/  VIADD R23, R23, 0x1 ;  /* 0x0000000117177836 */ /* 0x000fe20000000000 */
[----:B------:R-:W-:Y:S01]  /*1aa0*/  MOV R6, R19 ;  /* 0x0000001300067202 */ /* 0x000fe20000000f00 */
[----:B------:R-:W-:Y:S01]  /*1ab0*/  IMAD.MOV.U32 R7, RZ, RZ, R17 ;  /* 0x000000ffff077224 */ /* 0x000fe200078e0011 */
[----:B------:R-:W2:Y:S02]  /*1ac0*/  LDC.64 R2, c[0x4][R2] ;  /* 0x0100000002027b82 */ /* 0x000ea40000000a00 */
[----:B------:R-:W-:-:S04]  /*1ad0*/  ISETP.NE.AND P0, PT, R23, R16, PT ;  /* 0x000000101700720c */ /* 0x000fc80003f05270 */
[----:B------:R-:W-:Y:S01]  /*1ae0*/  P2R R0, PR, RZ, 0x1 ;  /* 0x00000001ff007803 */ /* 0x000fe20000000000 */
[----:B-1----:R-:W-:Y:S02]  /*1af0*/  IMAD.U32 R4, RZ, RZ, UR4 ;  /* 0x00000004ff047e24 */ /* 0x002fe4000f8e00ff */
[----:B0-----:R-:W-:-:S07]  /*1b00*/  IMAD.U32 R5, RZ, RZ, UR5 ;  /* 0x00000005ff057e24 */ /* 0x001fce000f8e00ff */
[----:B------:R-:W-:-:S07]  /*1b10*/  LEPC R20, `(.L_x_44) ;  /* 0x000000001014794e */ /* 0x000fce0000000000 */
[----:B--2---:R-:W-:Y:S05]  /*1b20*/  CALL.ABS.NOINC R2 ;  /* 0x0000000002007343 */ /* 0x004fea0003c00000 */
.L_x_44:
[----:B------:R-:W-:Y:S01]  /*1b30*/  ISETP.NE.AND P6, PT, R23, R16, PT ;  /* 0x000000101700720c */ /* 0x000fe20003fc5270 */
[----:B------:R-:W-:-:S12]  /*1b40*/  VIADD R24, R24, 0x1 ;  /* 0x0000000118187836 */ /* 0x000fd80000000000 */
[----:B------:R-:W-:Y:S05]  /*1b50*/  @P6 BRA `(.L_x_45) ;  /* 0xfffffffc00c06947 */ /* 0x000fea000383ffff */
.L_x_38:
[----:B------:R-:W-:Y:S05]  /*1b60*/  BSYNC.RECONVERGENT B6 ;  /* 0x0000000000067941 */ /* 0x000fea0003800200 */
.L_x_28:
[----:B------:R-:W-:Y:S01]  /*1b70*/  MOV R0, 0x0 ;  /* 0x0000000000007802 */ /* 0x000fe20000000f00 */
[----:B------:R-:W0:Y:S01]  /*1b80*/  LDCU.64 UR4, c[0x4][0x20] ;  /* 0x01000400ff0477ac */ /* 0x000e220008000a00 */
[----:B------:R-:W-:Y:S02]  /*1b90*/  CS2R R6, SRZ ;  /* 0x0000000000067805 */ /* 0x000fe4000001ff00 */
[----:B------:R1:W2:Y:S01]  /*1ba0*/  LDC.64 R2, c[0x4][R0] ;  /* 0x0100000000027b82 */ /* 0x0002a20000000a00 */
[----:B0-----:R-:W-:Y:S01]  /*1bb0*/  IMAD.U32 R4, RZ, RZ, UR4 ;  /* 0x00000004ff047e24 */ /* 0x001fe2000f8e00ff */
[----:B-1----:R-:W-:-:S07]  /*1bc0*/  MOV R5, UR5 ;  /* 0x0000000500057c02 */ /* 0x002fce0008000f00 */
[----:B------:R-:W-:-:S07]  /*1bd0*/  LEPC R20, `(.L_x_46) ;  /* 0x000000001014794e */ /* 0x000fce0000000000 */
[----:B--2---:R-:W-:Y:S05]  /*1be0*/  CALL.ABS.NOINC R2 ;  /* 0x0000000002007343 */ /* 0x004fea0003c00000 */
.L_x_46:
[C---:B------:R-:W-:Y:S01]  /*1bf0*/  LOP3.LUT R26, R18.reuse, 0x3fffff8, RZ, 0xc0, !PT ;  /* 0x03fffff8121a7812 */ /* 0x040fe200078ec0ff */
[----:B------:R-:W-:Y:S01]  /*1c00*/  IMAD.MOV.U32 R25, RZ, RZ, RZ ;  /* 0x000000ffff197224 */ /* 0x000fe200078e00ff */
[----:B------:R-:W-:-:S03]  /*1c10*/  LOP3.LUT R24, R18, 0x3, RZ, 0xc0, !PT ;  /* 0x0000000312187812 */ /* 0x000fc600078ec0ff */
[----:B------:R-:W-:-:S07]  /*1c20*/  IMAD.MOV R23, RZ, RZ, -R26 ;  /* 0x000000ffff177224 */ /* 0x000fce00078e0a1a */
.L_x_69:
[----:B------:R-:W-:Y:S01]  /*1c30*/  MOV R2, 0x0 ;  /* 0x0000000000027802 */ /* 0x000fe20000000f00 */
[----:B------:R-:W0:Y:S01]  /*1c40*/  LDCU.64 UR4, c[0x4][0x28] ;  /* 0x01000500ff0477ac */ /* 0x000e220008000a00 */
[----:B------:R-:W-:Y:S01]  /*1c50*/  IADD3 R16, PT, PT, R18, -0x1, RZ ;  /* 0xffffffff12107810 */ /* 0x000fe20007ffe0ff */
[----:B------:R-:W-:Y:S01]  /*1c60*/  VIADD R0, R25, 0x61 ;  /* 0x0000006119007836 */ /* 0x000fe20000000000 */
[----:B------:R-:W-:Y:S01]  /*1c70*/  MOV R7, R17 ;  /* 0x0000001100077202 */ /* 0x000fe20000000f00 */
[----:B------:R-:W-:Y:S01]  /*1c80*/  IMAD.MOV.U32 R6, RZ, RZ, R19 ;  /* 0x000000ffff067224 */ /* 0x000fe200078e0013 */
[----:B------:R-:W1:Y:S01]  /*1c90*/  LDC.64 R2, c[0x4][R2] ;  /* 0x0100000002027b82 */ /* 0x000e620000000a00 */
[----:B------:R-:W-:Y:S01]  /*1ca0*/  ISETP.GE.U32.AND P0, PT, R16, 0x7, PT ;  /* 0x000000071000780c */ /* 0x000fe20003f06070 */
[----:B------:R2:W-:Y:S03]  /*1cb0*/  STL [R1], R0 ;  /* 0x0000000001007387 */ /* 0x0005e60000100800 */
[----:B--2---:R-:W-:Y:S01]  /*1cc0*/  P2R R0, PR, RZ, 0x1 ;  /* 0x00000001ff007803 */ /* 0x004fe20000000000 */
[----:B0-----:R-:W-:-:S02]  /*1cd0*/  IMAD.U32 R4, RZ, RZ, UR4 ;  /* 0x00000004ff047e24 */ /* 0x001fc4000f8e00ff */
[----:B------:R-:W-:-:S07]  /*1ce0*/  IMAD.U32 R5, RZ, RZ, UR5 ;  /* 0x00000005ff057e24 */ /* 0x000fce000f8e00ff */
[----:B------:R-:W-:-:S07]  /*1cf0*/  LEPC R20, `(.L_x_47) ;  /* 0x000000001014794e */ /* 0x000fce0000000000 */
[----:B-1----:R-:W-:Y:S05]  /*1d00*/  CALL.ABS.NOINC R2 ;  /* 0x0000000002007343 */ /* 0x002fea0003c00000 */
.L_x_47:
[----:B------:R-:W-:Y:S01]  /*1d10*/  ISETP.GE.U32.AND P6, PT, R16, 0x7, PT ;  /* 0x000000071000780c */ /* 0x000fe20003fc6070 */
[----:B------:R-:W-:-:S12]  /*1d20*/  IMAD.MOV.U32 R22, RZ, RZ, RZ ;  /* 0x000000ffff167224 */ /* 0x000fd800078e00ff */
[----:B------:R-:W-:Y:S05]  /*1d30*/  @!P6 BRA `(.L_x_48) ;  /* 0x000000040078e947 */ /* 0x000fea0003800000 */
[----:B------:R-:W0:Y:S01]  /*1d40*/  S2UR UR5, SR_CgaCtaId ;  /* 0x00000000000579c3 */ /* 0x000e220000008800 */
[----:B------:R-:W-:Y:S01]  /*1d50*/  UMOV UR4, 0x400 ;  /* 0x0000040000047882 */ /* 0x000fe20000000000 */
[----:B------:R-:W-:Y:S01]  /*1d60*/  BSSY.RECONVERGENT B6, `(.L_x_49) ;  /* 0x000005a000067945 */ /* 0x000fe20003800200 */
[----:B------:R-:W-:Y:S01]  /*1d70*/  IMAD.MOV.U32 R22, RZ, RZ, R23 ;  /* 0x000000ffff167224 */ /* 0x000fe200078e0017 */
[----:B0-----:R-:W-:-:S06]  /*1d80*/  ULEA UR4, UR5, UR4, 0x18 ;  /* 0x0000000405047291 */ /* 0x001fcc000f8ec0ff */
[----:B------:R-:W-:-:S05]  /*1d90*/  LEA R16, R25, UR4, 0x2 ;  /* 0x0000000419107c11 */ /* 0x000fca000f8e10ff */
[----:B------:R-:W-:-:S07]  /*1da0*/  VIADD R16, R16, 0x340 ;  /* 0x0000034010107836 */ /* 0x000fce0000000000 */
.L_x_58:
[----:B------:R-:W0:Y:S01]  /*1db0*/  LDS R0, [R16+-0x340] ;  /* 0xfffcc00010007984 */ /* 0x000e220000000800 */
[----:B------:R-:W-:Y:S01]  /*1dc0*/  MOV R2, 0x0 ;  /* 0x0000000000027802 */ /* 0x000fe20000000f00 */
[----:B------:R-:W1:Y:S01]  /*1dd0*/  LDCU.64 UR4, c[0x4][0x30] ;  /* 0x01000600ff0477ac */ /* 0x000e620008000a00 */
[----:B------:R-:W-:Y:S02]  /*1de0*/  IMAD.MOV.U32 R6, RZ, RZ, R19 ;  /* 0x000000ffff067224 */ /* 0x000fe400078e0013 */
[----:B------:R2:W3:Y:S01]  /*1df0*/  LDC.64 R8, c[0x4][R2] ;  /* 0x0100000002087b82 */ /* 0x0004e20000000a00 */
[----:B------:R-:W-:Y:S01]  /*1e00*/  IMAD.MOV.U32 R7, RZ, RZ, R17 ;  /* 0x000000ffff077224 */ /* 0x000fe200078e0011 */
[----:B-1----:R-:W-:Y:S01]  /*1e10*/  MOV R4, UR4 ;  /* 0x0000000400047c02 */ /* 0x002fe20008000f00 */
[----:B------:R-:W-:Y:S01]  /*1e20*/  IMAD.U32 R5, RZ, RZ, UR5 ;  /* 0x00000005ff057e24 */ /* 0x000fe2000f8e00ff */
[----:B0-----:R2:W-:Y:S06]  /*1e30*/  STL [R1], R0 ;  /* 0x0000000001007387 */ /* 0x0015ec0000100800 */
[----:B------:R-:W-:-:S07]  /*1e40*/  LEPC R20, `(.L_x_50) ;  /* 0x000000001014794e */ /* 0x000fce0000000000 */
[----:B--23--:R-:W-:Y:S05]  /*1e50*/  CALL.ABS.NOINC R8 ;  /* 0x0000000008007343 */ /* 0x00cfea0003c00000 */
.L_x_50:
[----:B------:R-:W0:Y:S01]  /*1e60*/  LDS R0, [R16+-0x270] ;  /* 0xfffd900010007984 */ /* 0x000e220000000800 */
[----:B------:R1:W2:Y:S01]  /*1e70*/  LDC.64 R8, c[0x4][R2] ;  /* 0x0100000002087b82 */ /* 0x0002a20000000a00 */
[----:B------:R-:W3:Y:S01]  /*1e80*/  LDCU.64 UR4, c[0x4][0x30] ;  /* 0x01000600ff0477ac */ /* 0x000ee20008000a00 */
[----:B------:R-:W-:Y:S02]  /*1e90*/  IMAD.MOV.U32 R6, RZ, RZ, R19 ;  /* 0x000000ffff067224 */ /* 0x000fe400078e0013 */
[----:B------:R-:W-:Y:S01]  /*1ea0*/  IMAD.MOV.U32 R7, RZ, RZ, R17 ;  /* 0x000000ffff077224 */ /* 0x000fe200078e0011 */
[----:B---3--:R-:W-:Y:S01]  /*1eb0*/  MOV R4, UR4 ;  /* 0x0000000400047c02 */ /* 0x008fe20008000f00 */
[----:B------:R-:W-:Y:S01]  /*1ec0*/  IMAD.U32 R5, RZ, RZ, UR5 ;  /* 0x00000005ff057e24 */ /* 0x000fe2000f8e00ff */
[----:B0-----:R1:W-:Y:S06]  /*1ed0*/  STL [R1], R0 ;  /* 0x0000000001007387 */ /* 0x0013ec0000100800 */
[----:B------:R-:W-:-:S07]  /*1ee0*/  LEPC R20, `(.L_x_51) ;  /* 0x000000001014794e */ /* 0x000fce0000000000 */
[----:B-12---:R-:W-:Y:S05]  /*1ef0*/  CALL.ABS.NOINC R8 ;  /* 0x0000000008007343 */ /* 0x006fea0003c00000 */
.L_x_51:
        /* <DEDUP_REMOVED lines=10> */
.L_x_52:
        /* <DEDUP_REMOVED lines=10> */
.L_x_53:
[----:B------:R-:W0:Y:S01]  /*2040*/  LDS R0, [R16] ;  /* 0x0000000010007984 */ /* 0x000e220000000800 */
        /* <DEDUP_REMOVED lines=9> */
.L_x_54:
[----:B------:R-:W0:Y:S01]  /*20e0*/  LDS R0, [R16+0xd0] ;  /* 0x0000d00010007984 */ /* 0x000e220000000800 */
[----:B------:R1:W2:Y:S01]  /*20f0*/  LDC.64 R8, c[0x4][R2] ;  /* 0x0100000002087b82 */ /* 0x0002a20000000a00 */
[----:B------:R-:W3:Y:S01]  /*2100*/  LDCU.64 UR4, c[0x4][0x30] ;  /* 0x01000600ff0477ac */ /* 0x000ee20008000a00 */
[----:B------:R-:W-:Y:S01]  /*2110*/  IMAD.MOV.U32 R6, RZ, RZ, R19 ;  /* 0x000000ffff067224 */ /* 0x000fe200078e0013 */
[----:B------:R-:W-:Y:S02]  /*2120*/  MOV R7, R17 ;  /* 0x0000001100077202 */ /* 0x000fe40000000f00 */
[----:B---3--:R-:W-:Y:S01]  /*2130*/  MOV R4, UR4 ;  /* 0x0000000400047c02 */ /* 0x008fe20008000f00 */
[----:B------:R-:W-:Y:S01]  /*2140*/  IMAD.U32 R5, RZ, RZ, UR5 ;  /* 0x00000005ff057e24 */ /* 0x000fe2000f8e00ff */
[----:B0-----:R1:W-:Y:S06]  /*2150*/  STL [R1], R0 ;  /* 0x0000000001007387 */ /* 0x0013ec0000100800 */
[----:B------:R-:W-:-:S07]  /*2160*/  LEPC R20, `(.L_x_55) ;  /* 0x000000001014794e */ /* 0x000fce0000000000 */
[----:B-12---:R-:W-:Y:S05]  /*2170*/  CALL.ABS.NOINC R8 ;  /* 0x0000000008007343 */ /* 0x006fea0003c00000 */
.L_x_55:
[----:B------:R-:W0:Y:S01]  /*2180*/  LDS R0, [R16+0x1a0] ;  /* 0x0001a00010007984 */ /* 0x000e220000000800 */
[----:B------:R1:W2:Y:S01]  /*2190*/  LDC.64 R8, c[0x4][R2] ;  /* 0x0100000002087b82 */ /* 0x0002a20000000a00 */
[----:B------:R-:W3:Y:S01]  /*21a0*/  LDCU.64 UR4, c[0x4][0x30] ;  /* 0x01000600ff0477ac */ /* 0x000ee20008000a00 */
[----:B------:R-:W-:Y:S01]  /*21b0*/  MOV R6, R19 ;  /* 0x0000001300067202 */ /* 0x000fe20000000f00 */
[----:B------:R-:W-:Y:S02]  /*21c0*/  IMAD.MOV.U32 R7, RZ, RZ, R17 ;  /* 0x000000ffff077224 */ /* 0x000fe400078e0011 */
[----:B---3--:R-:W-:Y:S02]  /*21d0*/  IMAD.U32 R4, RZ, RZ, UR4 ;  /* 0x00000004ff047e24 */ /* 0x008fe4000f8e00ff */
[----:B------:R-:W-:Y:S01]  /*21e0*/  IMAD.U32 R5, RZ, RZ, UR5 ;  /* 0x00000005ff057e24 */ /* 0x000fe2000f8e00ff */
[----:B0-----:R1:W-:Y:S06]  /*21f0*/  STL [R1], R0 ;  /* 0x0000000001007387 */ /* 0x0013ec0000100800 */
[----:B------:R-:W-:-:S07]  /*2200*/  LEPC R20, `(.L_x_56) ;  /* 0x000000001014794e */ /* 0x000fce0000000000 */
[----:B-12---:R-:W-:Y:S05]  /*2210*/  CALL.ABS.NOINC R8 ;  /* 0x0000000008007343 */ /* 0x006fea0003c00000 */
.L_x_56:
[----:B------:R-:W0:Y:S01]  /*2220*/  LDS R0, [R16+0x270] ;  /* 0x0002700010007984 */ /* 0x000e220000000800 */
[----:B------:R-:W1:Y:S01]  /*2230*/  LDC.64 R2, c[0x4][R2] ;  /* 0x0100000002027b82 */ /* 0x000e620000000a00 */
[----:B------:R-:W2:Y:S01]  /*2240*/  LDCU.64 UR4, c[0x4][0x30] ;  /* 0x01000600ff0477ac */ /* 0x000ea20008000a00 */
[----:B------:R-:W-:Y:S02]  /*2250*/  IMAD.MOV.U32 R6, RZ, RZ, R19 ;  /* 0x000000ffff067224 */ /* 0x000fe400078e0013 */
[----:B------:R-:W-:Y:S02]  /*2260*/  IMAD.MOV.U32 R7, RZ, RZ, R17 ;  /* 0x000000ffff077224 */ /* 0x000fe400078e0011 */
[----:B--2---:R-:W-:Y:S01]  /*2270*/  IMAD.U32 R4, RZ, RZ, UR4 ;  /* 0x00000004ff047e24 */ /* 0x004fe2000f8e00ff */
[----:B------:R-:W-:Y:S01]  /*2280*/  MOV R5, UR5 ;  /* 0x0000000500057c02 */ /* 0x000fe20008000f00 */
[----:B0-----:R0:W-:Y:S06]  /*2290*/  STL [R1], R0 ;  /* 0x0000000001007387 */ /* 0x0011ec0000100800 */
[----:B------:R-:W-:-:S07]  /*22a0*/  LEPC R20, `(.L_x_57) ;  /* 0x000000001014794e */ /* 0x000fce0000000000 */
[----:B01----:R-:W-:Y:S05]  /*22b0*/  CALL.ABS.NOINC R2 ;  /* 0x0000000002007343 */ /* 0x003fea0003c00000 */
.L_x_57:
[----:B------:R-:W-:Y:S01]  /*22c0*/  IADD3 R22, PT, PT, R22, 0x8, RZ ;  /* 0x0000000816167810 */ /* 0x000fe20007ffe0ff */
[----:B------:R-:W-:-:S03]  /*22d0*/  VIADD R16, R16, 0x680 ;  /* 0x0000068010107836 */ /* 0x000fc60000000000 */
[----:B------:R-:W-:-:S13]  /*22e0*/  ISETP.NE.AND P0, PT, R22, RZ, PT ;  /* 0x000000ff1600720c */ /* 0x000fda0003f05270 */
[----:B------:R-:W-:Y:S05]  /*22f0*/  @P0 BRA `(.L_x_58) ;  /* 0xfffffff800ac0947 */ /* 0x000fea000383ffff */
[----:B------:R-:W-:Y:S05]  /*2300*/  BSYNC.RECONVERGENT B6 ;  /* 0x0000000000067941 */ /* 0x000fea0003800200 */
.L_x_49:
[----:B------:R-:W-:-:S07]  /*2310*/  IMAD.MOV.U32 R22, RZ, RZ, R26 ;  /* 0x000000ffff167224 */ /* 0x000fce00078e001a */
.L_x_48:
[----:B------:R-:W-:-:S04]  /*2320*/  LOP3.LUT R0, R18, 0x7, RZ, 0xc0, !PT ;  /* 0x0000000712007812 */ /* 0x000fc800078ec0ff */
[----:B------:R-:W-:-:S13]  /*2330*/  ISETP.NE.AND P0, PT, R0, RZ, PT ;  /* 0x000000ff0000720c */ /* 0x000fda0003f05270 */
[----:B------:R-:W-:Y:S05]  /*2340*/  @!P0 BRA `(.L_x_59) ;  /* 0x00000004008c8947 */ /* 0x000fea0003800000 */
[----:B------:R-:W-:-:S04]  /*2350*/  IADD3 R0, PT, PT, R0, -0x1, RZ ;  /* 0xffffffff00007810 */ /* 0x000fc80007ffe0ff */
[----:B------:R-:W-:-:S13]  /*2360*/  ISETP.GE.U32.AND P0, PT, R0, 0x3, PT ;  /* 0x000000030000780c */ /* 0x000fda0003f06070 */
[----:B------:R-:W-:Y:S05]  /*2370*/  @!P0 BRA `(.L_x_60) ;  /* 0x0000000000bc8947 */ /* 0x000fea0003800000 */
[----:B------:R-:W0:Y:S01]  /*2380*/  S2UR UR5, SR_CgaCtaId ;  /* 0x00000000000579c3 */ /* 0x000e220000008800 */
[----:B------:R-:W-:Y:S01]  /*2390*/  UMOV UR4, 0x400 ;  /* 0x0000040000047882 */ /* 0x000fe20000000000 */
[----:B------:R-:W-:Y:S01]  /*23a0*/  IMAD R16, R22, 0x34, R25 ;  /* 0x0000003416107824 */ /* 0x000fe200078e0219 */
[----:B------:R-:W-:Y:S01]  /*23b0*/  MOV R2, 0x0 ;  /* 0x0000000000027802 */ /* 0x000fe20000000f00 */
[----:B------:R-:W-:Y:S01]  /*23c0*/  IMAD.MOV.U32 R7, RZ, RZ, R17 ;  /* 0x000000ffff077224 */ /* 0x000fe200078e0011 */
[----:B------:R-:W-:-:S03]  /*23d0*/  MOV R6, R19 ;  /* 0x0000001300067202 */ /* 0x000fc60000000f00 */
[----:B------:R1:W2:Y:S01]  /*23e0*/  LDC.64 R8, c[0x4][R2] ;  /* 0x0100000002087b82 */ /* 0x0002a20000000a00 */
[----:B0-----:R-:W-:-:S06]  /*23f0*/  ULEA UR4, UR5, UR4, 0x18 ;  /* 0x0000000405047291 */ /* 0x001fcc000f8ec0ff */
[----:B------:R-:W-:-:S05]  /*2400*/  LEA R16, R16, UR4, 0x2 ;  /* 0x0000000410107c11 */ /* 0x000fca000f8e10ff */
[----:B------:R-:W0:Y:S01]  /*2410*/  LDS R0, [R16] ;  /* 0x0000000010007984 */ /* 0x000e220000000800 */
[----:B------:R-:W3:Y:S02]  /*2420*/  LDCU.64 UR4, c[0x4][0x30] ;  /* 0x01000600ff0477ac */ /* 0x000ee40008000a00 */
[----:B---3--:R-:W-:Y:S02]  /*2430*/  IMAD.U32 R4, RZ, RZ, UR4 ;  /* 0x00000004ff047e24 */ /* 0x008fe4000f8e00ff */
[----:B------:R-:W-:Y:S01]  /*2440*/  IMAD.U32 R5, RZ, RZ, UR5 ;  /* 0x00000005ff057e24 */ /* 0x000fe2000f8e00ff */
[----:B0-2---:R1:W-:Y:S06]  /*2450*/  STL [R1], R0 ;  /* 0x0000000001007387 */ /* 0x0053ec0000100800 */
[----:B------:R-:W-:-:S07]  /*2460*/  LEPC R20, `(.L_x_61) ;  /* 0x000000001014794e */ /* 0x000fce0000000000 */
[----:B-1----:R-:W-:Y:S05]  /*2470*/  CALL.ABS.NOINC R8 ;  /* 0x0000000008007343 */ /* 0x002fea0003c00000 */
.L_x_61:
[----:B------:R-:W0:Y:S01]  /*2480*/  LDS R0, [R16+0xd0] ;  /* 0x0000d00010007984 */ /* 0x000e220000000800 */
[----:B------:R1:W2:Y:S01]  /*2490*/  LDC.64 R8, c[0x4][R2] ;  /* 0x0100000002087b82 */ /* 0x0002a20000000a00 */
[----:B------:R-:W3:Y:S01]  /*24a0*/  LDCU.64 UR4, c[0x4][0x30] ;  /* 0x01000600ff0477ac */ /* 0x000ee20008000a00 */
[----:B------:R-:W-:Y:S02]  /*24b0*/  IMAD.MOV.U32 R6, RZ, RZ, R19 ;  /* 0x000000ffff067224 */ /* 0x000fe400078e0013 */
[----:B------:R-:W-:Y:S02]  /*24c0*/  IMAD.MOV.U32 R7, RZ, RZ, R17 ;  /* 0x000000ffff077224 */ /* 0x000fe400078e0011 */
[----:B---3--:R-:W-:Y:S01]  /*24d0*/  IMAD.U32 R4, RZ, RZ, UR4 ;  /* 0x00000004ff047e24 */ /* 0x008fe2000f8e00ff */
[----:B------:R-:W-:Y:S01]  /*24e0*/  MOV R5, UR5 ;  /* 0x0000000500057c02 */ /* 0x000fe20008000f00 */
[----:B0-----:R1:W-:Y:S06]  /*24f0*/  STL [R1], R0 ;  /* 0x0000000001007387 */ /* 0x0013ec0000100800 */
[----:B------:R-:W-:-:S07]  /*2500*/  LEPC R20, `(.L_x_62) ;  /* 0x000000001014794e */ /* 0x000fce0000000000 */
[----:B-12---:R-:W-:Y:S05]  /*2510*/  CALL.ABS.NOINC R8 ;  /* 0x0000000008007343 */ /* 0x006fea0003c00000 */
.L_x_62:
        /* <DEDUP_REMOVED lines=10> */
.L_x_63:
[----:B------:R-:W0:Y:S01]  /*25c0*/  LDS R16, [R16+0x270] ;  /* 0x0002700010107984 */ /* 0x000e220000000800 */
[----:B------:R-:W1:Y:S01]  /*25d0*/  LDC.64 R2, c[0x4][R2] ;  /* 0x0100000002027b82 */ /* 0x000e620000000a00 */
[----:B------:R-:W2:Y:S01]  /*25e0*/  LDCU.64 UR4, c[0x4][0x30] ;  /* 0x01000600ff0477ac */ /* 0x000ea20008000a00 */
[----:B------:R-:W-:Y:S01]  /*25f0*/  MOV R6, R19 ;  /* 0x0000001300067202 */ /* 0x000fe20000000f00 */
[----:B------:R-:W-:Y:S02]  /*2600*/  IMAD.MOV.U32 R7, RZ, RZ, R17 ;  /* 0x000000ffff077224 */ /* 0x000fe400078e0011 */
[----:B--2---:R-:W-:Y:S02]  /*2610*/  IMAD.U32 R4, RZ, RZ, UR4 ;  /* 0x00000004ff047e24 */ /* 0x004fe4000f8e00ff */
[----:B------:R-:W-:Y:S01]  /*2620*/  IMAD.U32 R5, RZ, RZ, UR5 ;  /* 0x00000005ff057e24 */ /* 0x000fe2000f8e00ff */
[----:B0-----:R0:W-:Y:S06]  /*2630*/  STL [R1], R16 ;  /* 0x0000001001007387 */ /* 0x0011ec0000100800 */
[----:B------:R-:W-:-:S07]  /*2640*/  LEPC R20, `(.L_x_64) ;  /* 0x000000001014794e */ /* 0x000fce0000000000 */
[----:B01----:R-:W-:Y:S05]  /*2650*/  CALL.ABS.NOINC R2 ;  /* 0x0000000002007343 */ /* 0x003fea0003c00000 */
.L_x_64:
[----:B------:R-:W-:-:S07]  /*2660*/  VIADD R22, R22, 0x4 ;  /* 0x0000000416167836 */ /* 0x000fce0000000000 */
.L_x_60:
[----:B------:R-:W-:-:S13]  /*2670*/  ISETP.NE.AND P0, PT, R24, RZ, PT ;  /* 0x000000ff1800720c */ /* 0x000fda0003f05270 */
[----:B------:R-:W-:Y:S05]  /*2680*/  @!P0 BRA `(.L_x_59) ;  /* 0x0000000000bc8947 */ /* 0x000fea0003800000 */
[----:B------:R-:W-:-:S13]  /*2690*/  ISETP.NE.AND P0, PT, R24, 0x1, PT ;  /* 0x000000011800780c */ /* 0x000fda0003f05270 */
        /* <DEDUP_REMOVED lines=12> */
[----:B---3--:R-:W-:Y:S01]  /*2760*/  MOV R4, UR4 ;  /* 0x0000000400047c02 */ /* 0x008fe20008000f00 */
[----:B------:R-:W-:Y:S01]  /*2770*/  IMAD.U32 R5, RZ, RZ, UR5 ;  /* 0x00000005ff057e24 */ /* 0x000fe2000f8e00ff */
[----:B0-2---:R1:W-:Y:S06]  /*2780*/  STL [R1], R0 ;  /* 0x0000000001007387 */ /* 0x0053ec0000100800 */
[----:B------:R-:W-:-:S07]  /*2790*/  LEPC R20, `(.L_x_66) ;  /* 0x000000001014794e */ /* 0x000fce0000000000 */
[----:B-1----:R-:W-:Y:S05]  /*27a0*/  CALL.ABS.NOINC R8 ;  /* 0x0000000008007343 */ /* 0x002fea0003c00000 */
.L_x_66:
        /* <DEDUP_REMOVED lines=10> */
.L_x_67:
[----:B------:R-:W-:-:S07]  /*2850*/  VIADD R22, R22, 0x2 ;  /* 0x0000000216167836 */ /* 0x000fce0000000000 */
.L_x_65:
[----:B------:R-:W-:-:S13]  /*2860*/  LOP3.LUT P0, RZ, R18, 0x1, RZ, 0xc0, !PT ;  /* 0x0000000112ff7812 */ /* 0x000fda000780c0ff */
[----:B------:R-:W-:Y:S05]  /*2870*/  @!P0 BRA `(.L_x_59) ;  /* 0x0000000000408947 */ /* 0x000fea0003800000 */
[----:B------:R-:W0:Y:S01]  /*2880*/  S2UR UR5, SR_CgaCtaId ;  /* 0x00000000000579c3 */ /* 0x000e220000008800 */
[----:B------:R-:W-:Y:S01]  /*2890*/  UMOV UR4, 0x400 ;  /* 0x0000040000047882 */ /* 0x000fe20000000000 */
[----:B------:R-:W-:Y:S01]  /*28a0*/  IMAD R0, R22, 0x34, R25 ;  /* 0x0000003416007824 */ /* 0x000fe200078e0219 */
[----:B------:R-:W-:Y:S01]  /*28b0*/  MOV R2, 0x0 ;  /* 0x0000000000027802 */ /* 0x000fe20000000f00 */
[----:B------:R-:W-:Y:S01]  /*28c0*/  IMAD.MOV.U32 R6, RZ, RZ, R19 ;  /* 0x000000ffff067224 */ /* 0x000fe200078e0013 */
[----:B------:R-:W-:-:S04]  /*28d0*/  MOV R7, R17 ;  /* 0x0000001100077202 */ /* 0x000fc80000000f00 */
[----:B------:R-:W1:Y:S01]  /*28e0*/  LDC.64 R2, c[0x4][R2] ;  /* 0x0100000002027b82 */ /* 0x000e620000000a00 */
[----:B0-----:R-:W-:-:S06]  /*28f0*/  ULEA UR4, UR5, UR4, 0x18 ;  /* 0x0000000405047291 */ /* 0x001fcc000f8ec0ff */
[----:B------:R-:W-:-:S05]  /*2900*/  LEA R0, R0, UR4, 0x2 ;  /* 0x0000000400007c11 */ /* 0x000fca000f8e10ff */
[----:B------:R-:W0:Y:S01]  /*2910*/  LDCU.64 UR4, c[0x4][0x30] ;  /* 0x01000600ff0477ac */ /* 0x000e220008000a00 */
[----:B------:R-:W2:Y:S01]  /*2920*/  LDS R0, [R0] ;  /* 0x0000000000007984 */ /* 0x000ea20000000800 */
[----:B0-----:R-:W-:Y:S01]  /*2930*/  MOV R4, UR4 ;  /* 0x0000000400047c02 */ /* 0x001fe20008000f00 */
[----:B------:R-:W-:Y:S02]  /*2940*/  IMAD.U32 R5, RZ, RZ, UR5 ;  /* 0x00000005ff057e24 */ /* 0x000fe4000f8e00ff */
[----:B-12---:R0:W-:Y:S05]  /*2950*/  STL [R1], R0 ;  /* 0x0000000001007387 */ /* 0x0061ea0000100800 */
[----:B------:R-:W-:-:S07]  /*2960*/  LEPC R20, `(.L_x_59) ;  /* 0x000000001014794e */ /* 0x000fce0000000000 */
[----:B0-----:R-:W-:Y:S05]  /*2970*/  CALL.ABS.NOINC R2 ;  /* 0x0000000002007343 */ /* 0x001fea0003c00000 */
.L_x_59:
[----:B------:R-:W-:Y:S01]  /*2980*/  MOV R2, 0x0 ;  /* 0x0000000000027802 */ /* 0x000fe20000000f00 */
[----:B------:R-:W0:Y:S01]  /*2990*/  LDCU.64 UR4, c[0x4][0x20] ;  /* 0x01000400ff0477ac */ /* 0x000e220008000a00 */
[----:B------:R-:W-:-:S04]  /*29a0*/  CS2R R6, SRZ ;  /* 0x0000000000067805 */ /* 0x000fc8000001ff00 */
[----:B------:R-:W1:Y:S01]  /*29b0*/  LDC.64 R2, c[0x4][R2] ;  /* 0x0100000002027b82 */ /* 0x000e620000000a00 */
[----:B0-----:R-:W-:Y:S02]  /*29c0*/  IMAD.U32 R4, RZ, RZ, UR4 ;  /* 0x00000004ff047e24 */ /* 0x001fe4000f8e00ff */
[----:B------:R-:W-:-:S07]  /*29d0*/  IMAD.U32 R5, RZ, RZ, UR5 ;  /* 0x00000005ff057e24 */ /* 0x000fce000f8e00ff */
[----:B------:R-:W-:-:S07]  /*29e0*/  LEPC R20, `(.L_x_68) ;  /* 0x000000001014794e */ /* 0x000fce0000000000 */
[----:B-1----:R-:W-:Y:S05]  /*29f0*/  CALL.ABS.NOINC R2 ;  /* 0x0000000002007343 */ /* 0x002fea0003c00000 */
.L_x_68:
[----:B------:R-:W-:-:S04]  /*2a00*/  IADD3 R25, PT, PT, R25, 0x1, RZ ;  /* 0x0000000119197810 */ /* 0x000fc80007ffe0ff */
[----:B------:R-:W-:-:S13]  /*2a10*/  ISETP.NE.AND P0, PT, R25, 0x1a, PT ;  /* 0x0000001a1900780c */ /* 0x000fda0003f05270 */
[----:B------:R-:W-:Y:S05]  /*2a20*/  @!P0 EXIT ;  /* 0x000000000000894d */ /* 0x000fea0003800000 */
[----:B------:R-:W-:Y:S05]  /*2a30*/  BRA `(.L_x_69) ;  /* 0xfffffff0007c7947 */ /* 0x000fea000383ffff */
.L_x_9:
[----:B------:R-:W-:Y:S01]  /*2a40*/  MOV R2, 0x0 ;  /* 0x0000000000027802 */ /* 0x000fe20000000f00 */
[----:B------:R-:W0:Y:S01]  /*2a50*/  LDCU.64 UR4, c[0x4][0x20] ;  /* 0x01000400ff0477ac */ /* 0x000e220008000a00 */
[----:B------:R-:W-:Y:S02]  /*2a60*/  CS2R R6, SRZ ;  /* 0x0000000000067805 */ /* 0x000fe4000001ff00 */
[----:B------:R1:W2:Y:S01]  /*2a70*/  LDC.64 R8, c[0x4][R2] ;  /* 0x0100000002087b82 */ /* 0x0002a20000000a00 */
[----:B0-----:R-:W-:Y:S02]  /*2a80*/  IMAD.U32 R4, RZ, RZ, UR4 ;  /* 0x00000004ff047e24 */ /* 0x001fe4000f8e00ff */
[----:B-1----:R-:W-:-:S07]  /*2a90*/  IMAD.U32 R5, RZ, RZ, UR5 ;  /* 0x00000005ff057e24 */ /* 0x002fce000f8e00ff */
[----:B------:R-:W-:-:S07]  /*2aa0*/  LEPC R20, `(.L_x_70) ;  /* 0x000000001014794e */ /* 0x000fce0000000000 */
[----:B--2---:R-:W-:Y:S05]  /*2ab0*/  CALL.ABS.NOINC R8 ;  /* 0x0000000008007343 */ /* 0x004fea0003c00000 */
.L_x_70:
[----:B------:R-:W-:Y:S01]  /*2ac0*/  HFMA2 R0, -RZ, RZ, 0, 5.781650543212890625e-06 ;  /* 0x00000061ff007431 */ /* 0x000fe200000001ff */
        /* <DEDUP_REMOVED lines=9> */
.L_x_71:
[----:B------:R0:W1:Y:S01]  /*2b60*/  LDC.64 R8, c[0x4][R2] ;  /* 0x0100000002087b82 */ /* 0x0000620000000a00 */
[----:B------:R-:W2:Y:S01]  /*2b70*/  LDCU.64 UR4, c[0x4][0x20] ;  /* 0x01000400ff0477ac */ /* 0x000ea20008000a00 */
[----:B------:R-:W-:Y:S01]  /*2b80*/  CS2R R6, SRZ ;  /* 0x0000000000067805 */ /* 0x000fe2000001ff00 */
[----:B--2---:R-:W-:Y:S01]  /*2b90*/  IMAD.U32 R4, RZ, RZ, UR4 ;  /* 0x00000004ff047e24 */ /* 0x004fe2000f8e00ff */
[----:B0-----:R-:W-:-:S07]  /*2ba0*/  MOV R5, UR5 ;  /* 0x0000000500057c02 */ /* 0x001fce0008000f00 */
[----:B------:R-:W-:-:S07]  /*2bb0*/  LEPC R20, `(.L_x_72) ;  /* 0x000000001014794e */ /* 0x000fce0000000000 */
[----:B-1----:R-:W-:Y:S05]  /*2bc0*/  CALL.ABS.NOINC R8 ;  /* 0x0000000008007343 */ /* 0x002fea0003c00000 */
.L_x_72:
[----:B------:R-:W-:Y:S01]  /*2bd0*/  IMAD.MOV.U32 R0, RZ, RZ, 0x62 ;  /* 0x00000062ff007424 */ /* 0x000fe200078e00ff */
        /* <DEDUP_REMOVED lines=9> */
.L_x_73:
[----:B------:R0:W1:Y:S01]  /*2c70*/  LDC.64 R8, c[0x4][R2] ;  /* 0x0100000002087b82 */ /* 0x0000620000000a00 */
[----:B------:R-:W2:Y:S01]  /*2c80*/  LDCU.64 UR4, c[0x4][0x20] ;  /* 0x01000400ff0477ac */ /* 0x000ea20008000a00 */
[----:B------:R-:W-:Y:S02]  /*2c90*/  CS2R R6, SRZ ;  /* 0x0000000000067805 */ /* 0x000fe4000001ff00 */
[----:B--2---:R-:W-:Y:S01]  /*2ca0*/  MOV R4, UR4 ;  /* 0x0000000400047c02 */ /* 0x004fe20008000f00 */
[----:B0-----:R-:W-:-:S07]  /*2cb0*/  IMAD.U32 R5, RZ, RZ, UR5 ;  /* 0x00000005ff057e24 */ /* 0x001fce000f8e00ff */
[----:B------:R-:W-:-:S07]  /*2cc0*/  LEPC R20, `(.L_x_74) ;  /* 0x000000001014794e */ /* 0x000fce0000000000 */
[----:B-1----:R-:W-:Y:S05]  /*2cd0*/  CALL.ABS.NOINC R8 ;  /* 0x0000000008007343 */ /* 0x002fea0003c00000 */
.L_x_74:
[----:B------:R-:W-:Y:S01]  /*2ce0*/  IMAD.MOV.U32 R0, RZ, RZ, 0x63 ;  /* 0x00000063ff007424 */ /* 0x000fe200078e00ff */
[----:B------:R0:W1:Y:S01]  /*2cf0*/  LDC.64 R8, c[0x4][R2] ;  /* 0x0100000002087b82 */ /* 0x0000620000000a00 */
[----:B------:R-:W2:Y:S01]  /*2d00*/  LDCU.64 UR4, c[0x4][0x28] ;  /* 0x01000500ff0477ac */ /* 0x000ea20008000a00 */
[----:B------:R-:W-:Y:S01]  /*2d10*/  IMAD.MOV.U32 R6, RZ, RZ, R19 ;  /* 0x000000ffff067224 */ /* 0x000fe200078e0013 */
[----:B------:R-:W-:Y:S01]  /*2d20*/  MOV R7, R17 ;  /* 0x0000001100077202 */ /* 0x000fe20000000f00 */
[----:B------:R0:W-:Y:S01]  /*2d30*/  STL [R1], R0 ;  /* 0x0000000001007387 */ /* 0x0001e20000100800 */
[----:B--2---:R-:W-:Y:S01]  /*2d40*/  MOV R4, UR4 ;  /* 0x0000000400047c02 */ /* 0x004fe20008000f00 */
[----:B0-----:R-:W-:-:S07]  /*2d50*/  IMAD.U32 R5, RZ, RZ, UR5 ;  /* 0x00000005ff057e24 */ /* 0x001fce000f8e00ff */
[----:B------:R-:W-:-:S07]  /*2d60*/  LEPC R20, `(.L_x_75) ;  /* 0x000000001014794e */ /* 0x000fce0000000000 */
[----:B-1----:R-:W-:Y:S05]  /*2d70*/  CALL.ABS.NOINC R8 ;  /* 0x0000000008007343 */ /* 0x002fea0003c00000 */
.L_x_75:
[----:B------:R0:W1:Y:S01]  /*2d80*/  LDC.64 R8, c[0x4][R2] ;  /* 0x0100000002087b82 */ /* 0x0000620000000a00 */
[----:B------:R-:W2:Y:S01]  /*2d90*/  LDCU.64 UR4, c[0x4][0x20] ;  /* 0x01000400ff0477ac */ /* 0x000ea20008000a00 */
[----:B------:R-:W-:Y:S01]  /*2da0*/  CS2R R6, SRZ ;  /* 0x0000000000067805 */ /* 0x000fe2000001ff00 */
[----:B--2---:R-:W-:Y:S02]  /*2db0*/  IMAD.U32 R4, RZ, RZ, UR4 ;  /* 0x00000004ff047e24 */ /* 0x004fe4000f8e00ff */
[----:B0-----:R-:W-:-:S07]  /*2dc0*/  IMAD.U32 R5, RZ, RZ, UR5 ;  /* 0x00000005ff057e24 */ /* 0x001fce000f8e00ff */
[----:B------:R-:W-:-:S07]  /*2dd0*/  LEPC R20, `(.L_x_76) ;  /* 0x000000001014794e */ /* 0x000fce0000000000 */
[----:B-1----:R-:W-:Y:S05]  /*2de0*/  CALL.ABS.NOINC R8 ;  /* 0x0000000008007343 */ /* 0x002fea0003c00000 */
.L_x_76:
[----:B------:R-:W-:Y:S01]  /*2df0*/  HFMA2 R0, -RZ, RZ, 0, 5.9604644775390625e-06 ;  /* 0x00000064ff007431 */ /* 0x000fe200000001ff */
        /* <DEDUP_REMOVED lines=9> */
.L_x_77:
[----:B------:R0:W1:Y:S01]  /*2e90*/  LDC.64 R8, c[0x4][R2] ;  /* 0x0100000002087b82 */ /* 0x0000620000000a00 */
[----:B------:R-:W2:Y:S01]  /*2ea0*/  LDCU.64 UR4, c[0x4][0x20] ;  /* 0x01000400ff0477ac */ /* 0x000ea20008000a00 */
[----:B------:R-:W-:Y:S01]  /*2eb0*/  CS2R R6, SRZ ;  /* 0x0000000000067805 */ /* 0x000fe2000001ff00 */
[----:B--2---:R-:W-:Y:S01]  /*2ec0*/  IMAD.U32 R4, RZ, RZ, UR4 ;  /* 0x00000004ff047e24 */ /* 0x004fe2000f8e00ff */
[----:B0-----:R-:W-:-:S07]  /*2ed0*/  MOV R5, UR5 ;  /* 0x0000000500057c02 */ /* 0x001fce0008000f00 */
[----:B------:R-:W-:-:S07]  /*2ee0*/  LEPC R20, `(.L_x_78) ;  /* 0x000000001014794e */ /* 0x000fce0000000000 */
[----:B-1----:R-:W-:Y:S05]  /*2ef0*/  CALL.ABS.NOINC R8 ;  /* 0x0000000008007343 */ /* 0x002fea0003c00000 */
.L_x_78:
        /* <DEDUP_REMOVED lines=10> */
.L_x_79:
[----:B------:R0:W1:Y:S01]  /*2fa0*/  LDC.64 R8, c[0x4][R2] ;  /* 0x0100000002087b82 */ /* 0x0000620000000a00 */
[----:B------:R-:W2:Y:S01]  /*2fb0*/  LDCU.64 UR4, c[0x4][0x20] ;  /* 0x01000400ff0477ac */ /* 0x000ea20008000a00 */
[----:B------:R-:W-:Y:S02]  /*2fc0*/  CS2R R6, SRZ ;  /* 0x0000000000067805 */ /* 0x000fe4000001ff00 */
[----:B--2---:R-:W-:Y:S01]  /*2fd0*/  MOV R4, UR4 ;  /* 0x0000000400047c02 */ /* 0x004fe20008000f00 */
[----:B0-----:R-:W-:-:S07]  /*2fe0*/  IMAD.U32 R5, RZ, RZ, UR5 ;  /* 0x00000005ff057e24 */ /* 0x001fce000f8e00ff */
[----:B------:R-:W-:-:S07]  /*2ff0*/  LEPC R20, `(.L_x_80) ;  /* 0x000000001014794e */ /* 0x000fce0000000000 */
[----:B-1----:R-:W-:Y:S05]  /*3000*/  CALL.ABS.NOINC R8 ;  /* 0x0000000008007343 */ /* 0x002fea0003c00000 */
.L_x_80:
        /* <DEDUP_REMOVED lines=10> */
.L_x_81:
[----:B------:R0:W1:Y:S01]  /*30b0*/  LDC.64 R8, c[0x4][R2] ;  /* 0x0100000002087b82 */ /* 0x0000620000000a00 */
[----:B------:R-:W2:Y:S01]  /*30c0*/  LDCU.64 UR4, c[0x4][0x20] ;  /* 0x01000400ff0477ac */ /* 0x000ea20008000a00 */
[----:B------:R-:W-:Y:S01]  /*30d0*/  CS2R R6, SRZ ;  /* 0x0000000000067805 */ /* 0x000fe2000001ff00 */
[----:B--2---:R-:W-:Y:S02]  /*30e0*/  IMAD.U32 R4, RZ, RZ, UR4 ;  /* 0x00000004ff047e24 */ /* 0x004fe4000f8e00ff */
[----:B0-----:R-:W-:-:S07]  /*30f0*/  IMAD.U32 R5, RZ, RZ, UR5 ;  /* 0x00000005ff057e24 */ /* 0x001fce000f8e00ff */
[----:B------:R-:W-:-:S07]  /*3100*/  LEPC R20, `(.L_x_82) ;  /* 0x000000001014794e */ /* 0x000fce0000000000 */
[----:B-1----:R-:W-:Y:S05]  /*3110*/  CALL.ABS.NOINC R8 ;  /* 0x0000000008007343 */ /* 0x002fea0003c00000 */
.L_x_82:
[----:B------:R-:W-:Y:S01]  /*3120*/  HFMA2 R0, -RZ, RZ, 0, 6.139278411865234375e-06 ;  /* 0x00000067ff007431 */ /* 0x000fe200000001ff */
        /* <DEDUP_REMOVED lines=9> */
.L_x_83:
[----:B------:R0:W1:Y:S01]  /*31c0*/  LDC.64 R8, c[0x4][R2] ;  /* 0x0100000002087b82 */ /* 0x0000620000000a00 */
[----:B------:R-:W2:Y:S01]  /*31d0*/  LDCU.64 UR4, c[0x4][0x20] ;  /* 0x01000400ff0477ac */ /* 0x000ea20008000a00 */
[----:B------:R-:W-:Y:S01]  /*31e0*/  CS2R R6, SRZ ;  /* 0x0000000000067805 */ /* 0x000fe2000001ff00 */
[----:B--2---:R-:W-:Y:S01]  /*31f0*/  IMAD.U32 R4, RZ, RZ, UR4 ;  /* 0x00000004ff047e24 */ /* 0x004fe2000f8e00ff */
[----:B0-----:R-:W-:-:S07]  /*3200*/  MOV R5, UR5 ;  /* 0x0000000500057c02 */ /* 0x001fce0008000f00 */
[----:B------:R-:W-:-:S07]  /*3210*/  LEPC R20, `(.L_x_84) ;  /* 0x000000001014794e */ /* 0x000fce0000000000 */
[----:B-1----:R-:W-:Y:S05]  /*3220*/  CALL.ABS.NOINC R8 ;  /* 0x0000000008007343 */ /* 0x002fea0003c00000 */
.L_x_84:
        /* <DEDUP_REMOVED lines=10> */
.L_x_85:
[----:B------:R0:W1:Y:S01]  /*32d0*/  LDC.64 R8, c[0x4][R2] ;  /* 0x0100000002087b82 */ /* 0x0000620000000a00 */
[----:B------:R-:W2:Y:S01]  /*32e0*/  LDCU.64 UR4, c[0x4][0x20] ;  /* 0x01000400ff0477ac */ /* 0x000ea20008000a00 */
[----:B------:R-:W-:Y:S02]  /*32f0*/  CS2R R6, SRZ ;  /* 0x0000000000067805 */ /* 0x000fe4000001ff00 */
[----:B--2---:R-:W-:Y:S01]  /*3300*/  MOV R4, UR4 ;  /* 0x0000000400047c02 */ /* 0x004fe20008000f00 */
[----:B0-----:R-:W-:-:S07]  /*3310*/  IMAD.U32 R5, RZ, RZ, UR5 ;  /* 0x00000005ff057e24 */ /* 0x001fce000f8e00ff */
[----:B------:R-:W-:-:S07]  /*3320*/  LEPC R20, `(.L_x_86) ;  /* 0x000000001014794e */ /* 0x000fce0000000000 */
[----:B-1----:R-:W-:Y:S05]  /*3330*/  CALL.ABS.NOINC R8 ;  /* 0x0000000008007343 */ /* 0x002fea0003c00000 */
.L_x_86:
        /* <DEDUP_REMOVED lines=10> */
.L_x_87:
[----:B------:R0:W1:Y:S01]  /*33e0*/  LDC.64 R8, c[0x4][R2] ;  /* 0x0100000002087b82 */ /* 0x0000620000000a00 */
[----:B------:R-:W2:Y:S01]  /*33f0*/  LDCU.64 UR4, c[0x4][0x20] ;  /* 0x01000400ff0477ac */ /* 0x000ea20008000a00 */
[----:B------:R-:W-:Y:S01]  /*3400*/  CS2R R6, SRZ ;  /* 0x0000000000067805 */ /* 0x000fe2000001ff00 */
[----:B--2---:R-:W-:Y:S02]  /*3410*/  IMAD.U32 R4, RZ, RZ, UR4 ;  /* 0x00000004ff047e24 */ /* 0x004fe4000f8e00ff */
[----:B0-----:R-:W-:-:S07]  /*3420*/  IMAD.U32 R5, RZ, RZ, UR5 ;  /* 0x00000005ff057e24 */ /* 0x001fce000f8e00ff */
[----:B------:R-:W-:-:S07]  /*3430*/  LEPC R20, `(.L_x_88) ;  /* 0x000000001014794e */ /* 0x000fce0000000000 */
[----:B-1----:R-:W-:Y:S05]  /*3440*/  CALL.ABS.NOINC R8 ;  /* 0x0000000008007343 */ /* 0x002fea0003c00000 */
.L_x_88:
[----:B------:R-:W-:Y:S01]  /*3450*/  HFMA2 R0, -RZ, RZ, 0, 6.31809234619140625e-06 ;  /* 0x0000006aff007431 */ /* 0x000fe200000001ff */
        /* <DEDUP_REMOVED lines=9> */
.L_x_89:
[----:B------:R0:W1:Y:S01]  /*34f0*/  LDC.64 R8, c[0x4][R2] ;  /* 0x0100000002087b82 */ /* 0x0000620000000a00 */
[----:B------:R-:W2:Y:S01]  /*3500*/  LDCU.64 UR4, c[0x4][0x20] ;  /* 0x01000400ff0477ac */ /* 0x000ea20008000a00 */
[----:B------:R-:W-:Y:S01]  /*3510*/  CS2R R6, SRZ ;  /* 0x0000000000067805 */ /* 0x000fe2000001ff00 */
[----:B--2---:R-:W-:Y:S01]  /*3520*/  IMAD.U32 R4, RZ, RZ, UR4 ;  /* 0x00000004ff047e24 */ /* 0x004fe2000f8e00ff */
[----:B0-----:R-:W-:-:S07]  /*3530*/  MOV R5, UR5 ;  /* 0x0000000500057c02 */ /* 0x001fce0008000f00 */
[----:B------:R-:W-:-:S07]  /*3540*/  LEPC R20, `(.L_x_90) ;  /* 0x000000001014794e */ /* 0x000fce0000000000 */
[----:B-1----:R-:W-:Y:S05]  /*3550*/  CALL.ABS.NOINC R8 ;  /* 0x0000000008007343 */ /* 0x002fea0003c00000 */
.L_x_90:
        /* <DEDUP_REMOVED lines=10> */
.L_x_91:
[----:B------:R0:W1:Y:S01]  /*3600*/  LDC.64 R8, c[0x4][R2] ;  /* 0x0100000002087b82 */ /* 0x0000620000000a00 */
[----:B------:R-:W2:Y:S01]  /*3610*/  LDCU.64 UR4, c[0x4][0x20] ;  /* 0x01000400ff0477ac */ /* 0x000ea20008000a00 */
[----:B------:R-:W-:Y:S02]  /*3620*/  CS2R R6, SRZ ;  /* 0x0000000000067805 */ /* 0x000fe4000001ff00 */
[----:B--2---:R-:W-:Y:S01]  /*3630*/  MOV R4, UR4 ;  /* 0x0000000400047c02 */ /* 0x004fe20008000f00 */
[----:B0-----:R-:W-:-:S07]  /*3640*/  IMAD.U32 R5, RZ, RZ, UR5 ;  /* 0x00000005ff057e24 */ /* 0x001fce000f8e00ff */
[----:B------:R-:W-:-:S07]  /*3650*/  LEPC R20, `(.L_x_92) ;  /* 0x000000001014794e */ /* 0x000fce0000000000 */
[----:B-1----:R-:W-:Y:S05]  /*3660*/  CALL.ABS.NOINC R8 ;  /* 0x0000000008007343 */ /* 0x002fea0003c00000 */
.L_x_92:
        /* <DEDUP_REMOVED lines=10> */
.L_x_93:
[----:B------:R0:W1:Y:S01]  /*3710*/  LDC.64 R8, c[0x4][R2] ;  /* 0x0100000002087b82 */ /* 0x0000620000000a00 */
[----:B------:R-:W2:Y:S01]  /*3720*/  LDCU.64 UR4, c[0x4][0x20] ;  /* 0x01000400ff0477ac */ /* 0x000ea20008000a00 */
[----:B------:R-:W-:Y:S01]  /*3730*/  CS2R R6, SRZ ;  /* 0x0000000000067805 */ /* 0x000fe2000001ff00 */
[----:B--2---:R-:W-:Y:S02]  /*3740*/  IMAD.U32 R4, RZ, RZ, UR4 ;  /* 0x00000004ff047e24 */ /* 0x004fe4000f8e00ff */
[----:B0-----:R-:W-:-:S07]  /*3750*/  IMAD.U32 R5, RZ, RZ, UR5 ;  /* 0x00000005ff057e24 */ /* 0x001fce000f8e00ff */
[----:B------:R-:W-:-:S07]  /*3760*/  LEPC R20, `(.L_x_94) ;  /* 0x000000001014794e */ /* 0x000fce0000000000 */
[----:B-1----:R-:W-:Y:S05]  /*3770*/  CALL.ABS.NOINC R8 ;  /* 0x0000000008007343 */ /* 0x002fea0003c00000 */
.L_x_94:
[----:B------:R-:W-:Y:S01]  /*3780*/  HFMA2 R0, -RZ, RZ, 0, 6.496906280517578125e-06 ;  /* 0x0000006dff007431 */ /* 0x000fe200000001ff */
        /* <DEDUP_REMOVED lines=9> */
.L_x_95:
[----:B------:R0:W1:Y:S01]  /*3820*/  LDC.64 R8, c[0x4][R2] ;  /* 0x0100000002087b82 */ /* 0x0000620000000a00 */
[----:B------:R-:W2:Y:S01]  /*3830*/  LDCU.64 UR4, c[0x4][0x20] ;  /* 0x01000400ff0477ac */ /* 0x000ea20008000a00 */
[----:B------:R-:W-:Y:S01]  /*3840*/  CS2R R6, SRZ ;  /* 0x0000000000067805 */ /* 0x000fe2000001ff00 */
[----:B--2---:R-:W-:Y:S01]  /*3850*/  IMAD.U32 R4, RZ, RZ, UR4 ;  /* 0x00000004ff047e24 */ /* 0x004fe2000f8e00ff */
[----:B0-----:R-:W-:-:S07]  /*3860*/  MOV R5, UR5 ;  /* 0x0000000500057c02 */ /* 0x001fce0008000f00 */
[----:B------:R-:W-:-:S07]  /*3870*/  LEPC R20, `(.L_x_96) ;  /* 0x000000001014794e */ /* 0x000fce0000000000 */
[----:B-1----:R-:W-:Y:S05]  /*3880*/  CALL.ABS.NOINC R8 ;  /* 0x0000000008007343 */ /* 0x002fea0003c00000 */
.L_x_96:
        /* <DEDUP_REMOVED lines=10> */
.L_x_97:
[----:B------:R0:W1:Y:S01]  /*3930*/  LDC.64 R8, c[0x4][R2] ;  /* 0x0100000002087b82 */ /* 0x0000620000000a00 */
[----:B------:R-:W2:Y:S01]  /*3940*/  LDCU.64 UR4, c[0x4][0x20] ;  /* 0x01000400ff0477ac */ /* 0x000ea20008000a00 */
[----:B------:R-:W-:Y:S02]  /*3950*/  CS2R R6, SRZ ;  /* 0x0000000000067805 */ /* 0x000fe4000001ff00 */
[----:B--2---:R-:W-:Y:S01]  /*3960*/  MOV R4, UR4 ;  /* 0x0000000400047c02 */ /* 0x004fe20008000f00 */
[----:B0-----:R-:W-:-:S07]  /*3970*/  IMAD.U32 R5, RZ, RZ, UR5 ;  /* 0x00000005ff057e24 */ /* 0x001fce000f8e00ff */
[----:B------:R-:W-:-:S07]  /*3980*/  LEPC R20, `(.L_x_98) ;  /* 0x000000001014794e */ /* 0x000fce0000000000 */
[----:B-1----:R-:W-:Y:S05]  /*3990*/  CALL.ABS.NOINC R8 ;  /* 0x0000000008007343 */ /* 0x002fea0003c00000 */
.L_x_98:
        /* <DEDUP_REMOVED lines=10> */
.L_x_99:
[----:B------:R0:W1:Y:S01]  /*3a40*/  LDC.64 R8, c[0x4][R2] ;  /* 0x0100000002087b82 */ /* 0x0000620000000a00 */
[----:B------:R-:W2:Y:S01]  /*3a50*/  LDCU.64 UR4, c[0x4][0x20] ;  /* 0x01000400ff0477ac */ /* 0x000ea20008000a00 */
[----:B------:R-:W-:Y:S01]  /*3a60*/  CS2R R6, SRZ ;  /* 0x0000000000067805 */ /* 0x000fe2000001ff00 */
[----:B--2---:R-:W-:Y:S02]  /*3a70*/  IMAD.U32 R4, RZ, RZ, UR4 ;  /* 0x00000004ff047e24 */ /* 0x004fe4000f8e00ff */
[----:B0-----:R-:W-:-:S07]  /*3a80*/  IMAD.U32 R5, RZ, RZ, UR5 ;  /* 0x00000005ff057e24 */ /* 0x001fce000f8e00ff */
[----:B------:R-:W-:-:S07]  /*3a90*/  LEPC R20, `(.L_x_100) ;  /* 0x000000001014794e */ /* 0x000fce0000000000 */
[----:B-1----:R-:W-:Y:S05]  /*3aa0*/  CALL.ABS.NOINC R8 ;  /* 0x0000000008007343 */ /* 0x002fea0003c00000 */
.L_x_100:
[----:B------:R-:W-:Y:S01]  /*3ab0*/  HFMA2 R0, -RZ, RZ, 0, 6.67572021484375e-06 ;  /* 0x00000070ff007431 */ /* 0x000fe200000001ff */
        /* <DEDUP_REMOVED lines=9> */
.L_x_101:
[----:B------:R0:W1:Y:S01]  /*3b50*/  LDC.64 R8, c[0x4][R2] ;  /* 0x0100000002087b82 */ /* 0x0000620000000a00 */
[----:B------:R-:W2:Y:S01]  /*3b60*/  LDCU.64 UR4, c[0x4][0x20] ;  /* 0x01000400ff0477ac */ /* 0x000ea20008000a00 */
[----:B------:R-:W-:Y:S01]  /*3b70*/  CS2R R6, SRZ ;  /* 0x0000000000067805 */ /* 0x000fe2000001ff00 */
[----:B--2---:R-:W-:Y:S01]  /*3b80*/  IMAD.U32 R4, RZ, RZ, UR4 ;  /* 0x00000004ff047e24 */ /* 0x004fe2000f8e00ff */
[----:B0-----:R-:W-:-:S07]  /*3b90*/  MOV R5, UR5 ;  /* 0x0000000500057c02 */ /* 0x001fce0008000f00 */
[----:B------:R-:W-:-:S07]  /*3ba0*/  LEPC R20, `(.L_x_102) ;  /* 0x000000001014794e */ /* 0x000fce0000000000 */
[----:B-1----:R-:W-:Y:S05]  /*3bb0*/  CALL.ABS.NOINC R8 ;  /* 0x0000000008007343 */ /* 0x002fea0003c00000 */
.L_x_102:
        /* <DEDUP_REMOVED lines=10> */
.L_x_103:
[----:B------:R0:W1:Y:S01]  /*3c60*/  LDC.64 R8, c[0x4][R2] ;  /* 0x0100000002087b82 */ /* 0x0000620000000a00 */
[----:B------:R-:W2:Y:S01]  /*3c70*/  LDCU.64 UR4, c[0x4][0x20] ;  /* 0x01000400ff0477ac */ /* 0x000ea20008000a00 */
[----:B------:R-:W-:Y:S02]  /*3c80*/  CS2R R6, SRZ ;  /* 0x0000000000067805 */ /* 0x000fe4000001ff00 */
[----:B--2---:R-:W-:Y:S01]  /*3c90*/  MOV R4, UR4 ;  /* 0x0000000400047c02 */ /* 0x004fe20008000f00 */
[----:B0-----:R-:W-:-:S07]  /*3ca0*/  IMAD.U32 R5, RZ, RZ, UR5 ;  /* 0x00000005ff057e24 */ /* 0x001fce000f8e00ff */
[----:B------:R-:W-:-:S07]  /*3cb0*/  LEPC R20, `(.L_x_104) ;  /* 0x000000001014794e */ /* 0x000fce0000000000 */
[----:B-1----:R-:W-:Y:S05]  /*3cc0*/  CALL.ABS.NOINC R8 ;  /* 0x0000000008007343 */ /* 0x002fea0003c00000 */
.L_x_104:
        /* <DEDUP_REMOVED lines=10> */
.L_x_105:
[----:B------:R0:W1:Y:S01]  /*3d70*/  LDC.64 R8, c[0x4][R2] ;  /* 0x0100000002087b82 */ /* 0x0000620000000a00 */
[----:B------:R-:W2:Y:S01]  /*3d80*/  LDCU.64 UR4, c[0x4][0x20] ;  /* 0x01000400ff0477ac */ /* 0x000ea20008000a00 */
[----:B------:R-:W-:Y:S01]  /*3d90*/  CS2R R6, SRZ ;  /* 0x0000000000067805 */ /* 0x000fe2000001ff00 */
[----:B--2---:R-:W-:Y:S02]  /*3da0*/  IMAD.U32 R4, RZ, RZ, UR4 ;  /* 0x00000004ff047e24 */ /* 0x004fe4000f8e00ff */
[----:B0-----:R-:W-:-:S07]  /*3db0*/  IMAD.U32 R5, RZ, RZ, UR5 ;  /* 0x00000005ff057e24 */ /* 0x001fce000f8e00ff */
[----:B------:R-:W-:-:S07]  /*3dc0*/  LEPC R20, `(.L_x_106) ;  /* 0x000000001014794e */ /* 0x000fce0000000000 */
[----:B-1----:R-:W-:Y:S05]  /*3dd0*/  CALL.ABS.NOINC R8 ;  /* 0x0000000008007343 */ /* 0x002fea0003c00000 */
.L_x_106:
[----:B------:R-:W-:Y:S01]  /*3de0*/  HFMA2 R0, -RZ, RZ, 0, 6.854534149169921875e-06 ;  /* 0x00000073ff007431 */ /* 0x000fe200000001ff */
        /* <DEDUP_REMOVED lines=9> */
.L_x_107:
[----:B------:R0:W1:Y:S01]  /*3e80*/  LDC.64 R8, c[0x4][R2] ;  /* 0x0100000002087b82 */ /* 0x0000620000000a00 */
[----:B------:R-:W2:Y:S01]  /*3e90*/  LDCU.64 UR4, c[0x4][0x20] ;  /* 0x01000400ff0477ac */ /* 0x000ea20008000a00 */
[----:B------:R-:W-:Y:S01]  /*3ea0*/  CS2R R6, SRZ ;  /* 0x0000000000067805 */ /* 0x000fe2000001ff00 */
[----:B--2---:R-:W-:Y:S01]  /*3eb0*/  IMAD.U32 R4, RZ, RZ, UR4 ;  /* 0x00000004ff047e24 */ /* 0x004fe2000f8e00ff */
[----:B0-----:R-:W-:-:S07]  /*3ec0*/  MOV R5, UR5 ;  /* 0x0000000500057c02 */ /* 0x001fce0008000f00 */
[----:B------:R-:W-:-:S07]  /*3ed0*/  LEPC R20, `(.L_x_108) ;  /* 0x000000001014794e */ /* 0x000fce0000000000 */
[----:B-1----:R-:W-:Y:S05]  /*3ee0*/  CALL.ABS.NOINC R8 ;  /* 0x0000000008007343 */ /* 0x002fea0003c00000 */
.L_x_108:
        /* <DEDUP_REMOVED lines=10> */
.L_x_109:
[----:B------:R0:W1:Y:S01]  /*3f90*/  LDC.64 R8, c[0x4][R2] ;  /* 0x0100000002087b82 */ /* 0x0000620000000a00 */
[----:B------:R-:W2:Y:S01]  /*3fa0*/  LDCU.64 UR4, c[0x4][0x20] ;  /* 0x01000400ff0477ac */ /* 0x000ea20008000a00 */
[----:B------:R-:W-:Y:S02]  /*3fb0*/  CS2R R6, SRZ ;  /* 0x0000000000067805 */ /* 0x000fe4000001ff00 */
[----:B--2---:R-:W-:Y:S01]  /*3fc0*/  MOV R4, UR4 ;  /* 0x0000000400047c02 */ /* 0x004fe20008000f00 */
[----:B0-----:R-:W-:-:S07]  /*3fd0*/  IMAD.U32 R5, RZ, RZ, UR5 ;  /* 0x00000005ff057e24 */ /* 0x001fce000f8e00ff */
[----:B------:R-:W-:-:S07]  /*3fe0*/  LEPC R20, `(.L_x_110) ;  /* 0x000000001014794e */ /* 0x000fce0000000000 */
[----:B-1----:R-:W-:Y:S05]  /*3ff0*/  CALL.ABS.NOINC R8 ;  /* 0x0000000008007343 */ /* 0x002fea0003c00000 */
.L_x_110:
        /* <DEDUP_REMOVED lines=10> */
.L_x_111:
[----:B------:R0:W1:Y:S01]  /*40a0*/  LDC.64 R8, c[0x4][R2] ;  /* 0x0100000002087b82 */ /* 0x0000620000000a00 */
[----:B------:R-:W2:Y:S01]  /*40b0*/  LDCU.64 UR4, c[0x4][0x20] ;  /* 0x01000400ff0477ac */ /* 0x000ea20008000a00 */
[----:B------:R-:W-:Y:S01]  /*40c0*/  CS2R R6, SRZ ;  /* 0x0000000000067805 */ /* 0x000fe2000001ff00 */
[----:B--2---:R-:W-:Y:S02]  /*40d0*/  IMAD.U32 R4, RZ, RZ, UR4 ;  /* 0x00000004ff047e24 */ /* 0x004fe4000f8e00ff */
[----:B0-----:R-:W-:-:S07]  /*40e0*/  IMAD.U32 R5, RZ, RZ, UR5 ;  /* 0x00000005ff057e24 */ /* 0x001fce000f8e00ff */
[----:B------:R-:W-:-:S07]  /*40f0*/  LEPC R20, `(.L_x_112) ;  /* 0x000000001014794e */ /* 0x000fce0000000000 */
[----:B-1----:R-:W-:Y:S05]  /*4100*/  CALL.ABS.NOINC R8 ;  /* 0x0000000008007343 */ /* 0x002fea0003c00000 */
.L_x_112:
[----:B------:R-:W-:Y:S01]  /*4110*/  HFMA2 R0, -RZ, RZ, 0, 7.03334808349609375e-06 ;  /* 0x00000076ff007431 */ /* 0x000fe200000001ff */
        /* <DEDUP_REMOVED lines=9> */
.L_x_113:
[----:B------:R0:W1:Y:S01]  /*41b0*/  LDC.64 R8, c[0x4][R2] ;  /* 0x0100000002087b82 */ /* 0x0000620000000a00 */
[----:B------:R-:W2:Y:S01]  /*41c0*/  LDCU.64 UR4, c[0x4][0x20] ;  /* 0x01000400ff0477ac */ /* 0x000ea20008000a00 */
[----:B------:R-:W-:Y:S01]  /*41d0*/  CS2R R6, SRZ ;  /* 0x0000000000067805 */ /* 0x000fe2000001ff00 */
[----:B--2---:R-:W-:Y:S01]  /*41e0*/  IMAD.U32 R4, RZ, RZ, UR4 ;  /* 0x00000004ff047e24 */ /* 0x004fe2000f8e00ff */
[----:B0-----:R-:W-:-:S07]  /*41f0*/  MOV R5, UR5 ;  /* 0x0000000500057c02 */ /* 0x001fce0008000f00 */
[----:B------:R-:W-:-:S07]  /*4200*/  LEPC R20, `(.L_x_114) ;  /* 0x000000001014794e */ /* 0x000fce0000000000 */
[----:B-1----:R-:W-:Y:S05]  /*4210*/  CALL.ABS.NOINC R8 ;  /* 0x0000000008007343 */ /* 0x002fea0003c00000 */
.L_x_114:
        /* <DEDUP_REMOVED lines=10> */
.L_x_115:
[----:B------:R0:W1:Y:S01]  /*42c0*/  LDC.64 R8, c[0x4][R2] ;  /* 0x0100000002087b82 */ /* 0x0000620000000a00 */
[----:B------:R-:W2:Y:S01]  /*42d0*/  LDCU.64 UR4, c[0x4][0x20] ;  /* 0x01000400ff0477ac */ /* 0x000ea20008000a00 */
[----:B------:R-:W-:Y:S02]  /*42e0*/  CS2R R6, SRZ ;  /* 0x0000000000067805 */ /* 0x000fe4000001ff00 */
[----:B--2---:R-:W-:Y:S01]  /*42f0*/  MOV R4, UR4 ;  /* 0x0000000400047c02 */ /* 0x004fe20008000f00 */
[----:B0-----:R-:W-:-:S07]  /*4300*/  IMAD.U32 R5, RZ, RZ, UR5 ;  /* 0x00000005ff057e24 */ /* 0x001fce000f8e00ff */
[----:B------:R-:W-:-:S07]  /*4310*/  LEPC R20, `(.L_x_116) ;  /* 0x000000001014794e */ /* 0x000fce0000000000 */
[----:B-1----:R-:W-:Y:S05]  /*4320*/  CALL.ABS.NOINC R8 ;  /* 0x0000000008007343 */ /* 0x002fea0003c00000 */
.L_x_116:
        /* <DEDUP_REMOVED lines=10> */
.L_x_117:
[----:B------:R0:W1:Y:S01]  /*43d0*/  LDC.64 R8, c[0x4][R2] ;  /* 0x0100000002087b82 */ /* 0x0000620000000a00 */
[----:B------:R-:W2:Y:S01]  /*43e0*/  LDCU.64 UR4, c[0x4][0x20] ;  /* 0x01000400ff0477ac */ /* 0x000ea20008000a00 */
[----:B------:R-:W-:Y:S01]  /*43f0*/  CS2R R6, SRZ ;  /* 0x0000000000067805 */ /* 0x000fe2000001ff00 */
[----:B--2---:R-:W-:Y:S02]  /*4400*/  IMAD.U32 R4, RZ, RZ, UR4 ;  /* 0x00000004ff047e24 */ /* 0x004fe4000f8e00ff */
[----:B0-----:R-:W-:-:S07]  /*4410*/  IMAD.U32 R5, RZ, RZ, UR5 ;  /* 0x00000005ff057e24 */ /* 0x001fce000f8e00ff */
[----:B------:R-:W-:-:S07]  /*4420*/  LEPC R20, `(.L_x_118) ;  /* 0x000000001014794e */ /* 0x000fce0000000000 */
[----:B-1----:R-:W-:Y:S05]  /*4430*/  CALL.ABS.NOINC R8 ;  /* 0x0000000008007343 */ /* 0x002fea0003c00000 */
.L_x_118:
[----:B------:R-:W-:Y:S01]  /*4440*/  HFMA2 R0, -RZ, RZ, 0, 7.212162017822265625e-06 ;  /* 0x00000079ff007431 */ /* 0x000fe200000001ff */
        /* <DEDUP_REMOVED lines=9> */
.L_x_119:
[----:B------:R0:W1:Y:S01]  /*44e0*/  LDC.64 R8, c[0x4][R2] ;  /* 0x0100000002087b82 */ /* 0x0000620000000a00 */
[----:B------:R-:W2:Y:S01]  /*44f0*/  LDCU.64 UR4, c[0x4][0x20] ;  /* 0x01000400ff0477ac */ /* 0x000ea20008000a00 */
[----:B------:R-:W-:Y:S01]  /*4500*/  CS2R R6, SRZ ;  /* 0x0000000000067805 */ /* 0x000fe2000001ff00 */
[----:B--2---:R-:W-:Y:S01]  /*4510*/  IMAD.U32 R4, RZ, RZ, UR4 ;  /* 0x00000004ff047e24 */ /* 0x004fe2000f8e00ff */
[----:B0-----:R-:W-:-:S07]  /*4520*/  MOV R5, UR5 ;  /* 0x0000000500057c02 */ /* 0x001fce0008000f00 */
[----:B------:R-:W-:-:S07]  /*4530*/  LEPC R20, `(.L_x_120) ;  /* 0x000000001014794e */ /* 0x000fce0000000000 */
[----:B-1----:R-:W-:Y:S05]  /*4540*/  CALL.ABS.NOINC R8 ;  /* 0x0000000008007343 */ /* 0x002fea0003c00000 */
.L_x_120:
        /* <DEDUP_REMOVED lines=10> */
.L_x_121:
[----:B------:R-:W0:Y:S01]  /*45f0*/  LDC.64 R2, c[0x4][R2] ;  /* 0x0100000002027b82 */ /* 0x000e220000000a00 */
[----:B------:R-:W1:Y:S01]  /*4600*/  LDCU.64 UR4, c[0x4][0x20] ;  /* 0x01000400ff0477ac */ /* 0x000e620008000a00 */
[----:B------:R-:W-:Y:S02]  /*4610*/  CS2R R6, SRZ ;  /* 0x0000000000067805 */ /* 0x000fe4000001ff00 */
[----:B-1----:R-:W-:Y:S01]  /*4620*/  MOV R4, UR4 ;  /* 0x0000000400047c02 */ /* 0x002fe20008000f00 */
[----:B------:R-:W-:-:S07]  /*4630*/  IMAD.U32 R5, RZ, RZ, UR5 ;  /* 0x00000005ff057e24 */ /* 0x000fce000f8e00ff */
[----:B------:R-:W-:-:S07]  /*4640*/  LEPC R20, `(.L_x_122) ;  /* 0x000000001014794e */ /* 0x000fce0000000000 */
[----:B0-----:R-:W-:Y:S05]  /*4650*/  CALL.ABS.NOINC R2 ;  /* 0x0000000002007343 */ /* 0x001fea0003c00000 */
.L_x_122:
[----:B------:R-:W-:Y:S05]  /*4660*/  EXIT ;  /* 0x000000000000794d */ /* 0x000fea0003800000 */
.L_x_123:
[----:B------:R-:W-:-:S00]  /*4670*/  BRA `(.L_x_123) ;  /* 0xfffffffc00fc7947 */ /* 0x000fc0000383ffff */
[----:B------:R-:W-:-:S00]  /*4680*/  NOP ;  /* 0x0000000000007918 */ /* 0x000fc00000000000 */
[----:B------:R-:W-:-:S00]  /*4690*/  NOP ;  /* 0x0000000000007918 */ /* 0x000fc00000000000 */
[----:B------:R-:W-:-:S00]  /*46a0*/  NOP ;  /* 0x0000000000007918 */ /* 0x000fc00000000000 */
[----:B------:R-:W-:-:S00]  /*46b0*/  NOP ;  /* 0x0000000000007918 */ /* 0x000fc00000000000 */
[----:B------:R-:W-:-:S00]  /*46c0*/  NOP ;  /* 0x0000000000007918 */ /* 0x000fc00000000000 */
[----:B------:R-:W-:-:S00]  /*46d0*/  NOP ;  /* 0x0000000000007918 */ /* 0x000fc00000000000 */
[----:B------:R-:W-:-:S00]  /*46e0*/  NOP ;  /* 0x0000000000007918 */ /* 0x000fc00000000000 */
[----:B------:R-:W-:-:S00]  /*46f0*/  NOP ;  /* 0x0000000000007918 */ /* 0x000fc00000000000 */
.L_x_124:


//--------------------- .nv.global.init           --------------------------
	.section	.nv.global.init,"aw",@progbits
.nv.global.init:
	.type		$str$3,@object
	.size		$str$3,($str$4 - $str$3)
$str$3:
        /*0000*/ 	.byte	0x0a, 0x00
	.type		$str$4,@object
	.size		$str$4,($str$5 - $str$4)
$str$4:
        /*0002*/ 	.byte	0x25, 0x63, 0x09, 0x00
	.type		$str$5,@object
	.size		$str$5,($str$2 - $str$5)
$str$5:
        /*0006*/ 	.byte	0x25, 0x64, 0x09, 0x09, 0x00
	.type		$str$2,@object
	.size		$str$2,($str$1 - $str$2)
$str$2:
        /*000b*/ 	.byte	0x09, 0x62, 0x6c, 0x6f, 0x63, 0x6b, 0x20, 0x25, 0x64, 0x3a, 0x00
	.type		$str$1,@object
	.size		$str$1,($str - $str$1)
$str$1:
        /*0016*/ 	.byte	0x74, 0x6f, 0x74, 0x61, 0x6c, 0x20, 0x62, 0x6c, 0x6f, 0x63, 0x6b, 0x73, 0x3a, 0x20, 0x25, 0x64
        /*0026*/ 	.byte	0x0a, 0x00
	.type		$str,@object
	.size		$str,(.L_0 - $str)
$str:
        /*0028*/ 	.byte	0x74, 0x69, 0x64, 0x3a, 0x20, 0x25, 0x64, 0x2c, 0x20, 0x62, 0x6c, 0x6f, 0x63, 0x6b, 0x5f, 0x73
        /*0038*/ 	.byte	0x74, 0x61, 0x72, 0x74, 0x3a, 0x20, 0x25, 0x64, 0x0a, 0x00
.L_0:


//--------------------- .nv.shared._Z12compute_histPcPiii --------------------------
	.section	.nv.shared._Z12compute_histPcPiii,"aw",@nobits
	.sectionflags	@""
	.align	16
	.zero		1024


//--------------------- .nv.shared.reserved.0     --------------------------
	.section	.nv.shared.reserved.0,"aw",@nobits
	.weak		__nv_reservedSMEM_offset_0_alias
	.size		__nv_reservedSMEM_offset_0_alias, 0, 64
	.other		__nv_reservedSMEM_offset_0_alias,@"STO_CUDA_RESERVED_SHARED STV_DEFAULT"
__nv_reservedSMEM_offset_0_alias:
	.zero		0
	.zero		64


//--------------------- .nv.constant0._Z12compute_histPcPiii --------------------------
	.section	.nv.constant0._Z12compute_histPcPiii,"a",@progbits
	.sectionflags	@""
	.align	4
.nv.constant0._Z12compute_histPcPiii:
	.zero		920


//--------------------- SYMBOLS --------------------------

	.type		.nv.reservedSmem.offset0,@object
	.size		.nv.reservedSmem.offset0,0x4
	.type		.nv.reservedSmem.cap,@object
	.size		.nv.reservedSmem.cap,0x4
	.type		vprintf,@function
